	.target	sm_100a

	.elftype	@"ET_EXEC"


//--------------------- .note.nv.tkinfo           --------------------------
	.section	.note.nv.tkinfo,"",@"SHT_NOTE"
	.sectionflags	@"SHF_NOTE_NV_TKINFO"
	.tkinfo
        /*0018*/ 	.word	0x00000002
        /*0030*/ 	.string	""
        /*0030*/ 	.string	"ptxas"
        /*0030*/ 	.string	"Cuda compilation tools, release 13.0, V13.0.88"
        /*0030*/ 	.string	"Build cuda_13.0.r13.0/compiler.36424714_0"
        /*0030*/ 	.string	"-arch sm_100a -m 64 "



//--------------------- .note.nv.cuinfo           --------------------------
	.section	.note.nv.cuinfo,"",@"SHT_NOTE"
	.sectionflags	@"SHF_NOTE_NV_CUINFO"
        /*0018*/ 	.short	0x0002
        /*001a*/ 	.short	0x0064
        /*001c*/ 	.short	0x0082
	.zero		2


//--------------------- .nv.info                  --------------------------
	.section	.nv.info,"",@"SHT_CUDA_INFO"
	.align	4


	//----- nvinfo : EIATTR_REGCOUNT
	.align		4
        /*0000*/ 	.byte	0x04, 0x2f
        /*0002*/ 	.short	(.L_12 - .L_11)
	.align		4
.L_11:
        /*0004*/ 	.word	index@(_ZN7cutlass13device_kernelIN5flash11enable_sm90INS1_16FlashAttnFwdSm90INS1_25CollectiveMainloopFwdSm90ILi2EN4cute5tupleIJNS5_1CILi1EEES8_S8_EEENS6_IJNS7_ILi128EEENS7_ILi160EEESA_EEELi128ENS_12float_e4m3_tEfNS_4arch4Sm90ELb1ELb0ELb0ELb1ELb1ELb1ELb0ELb1ELb1ELb1ELb0ELb0EEENS1_21CollectiveEpilogueFwdINS6_IJSA_SA_SB_EEES9_NS_10bfloat16_tESF_Li256ELb1ELb1ELb0ELb1EEENS1_36VarlenDynamicPersistentTileSchedulerILi128ELi160ELi256ELi128ELb0ELb1ELb1ELb1ELb1ELb1EEEEEEEEEvNT_6ParamsE)
        /*0008*/ 	.word	0x00000004


	//----- nvinfo : EIATTR_FRAME_SIZE
	.align		4
.L_12:
        /*000c*/ 	.byte	0x04, 0x11
        /*000e*/ 	.short	(.L_14 - .L_13)
	.align		4
.L_13:
        /*0010*/ 	.word	index@(_ZN7cutlass13device_kernelIN5flash11enable_sm90INS1_16FlashAttnFwdSm90INS1_25CollectiveMainloopFwdSm90ILi2EN4cute5tupleIJNS5_1CILi1EEES8_S8_EEENS6_IJNS7_ILi128EEENS7_ILi160EEESA_EEELi128ENS_12float_e4m3_tEfNS_4arch4Sm90ELb1ELb0ELb0ELb1ELb1ELb1ELb0ELb1ELb1ELb1ELb0ELb0EEENS1_21CollectiveEpilogueFwdINS6_IJSA_SA_SB_EEES9_NS_10bfloat16_tESF_Li256ELb1ELb1ELb0ELb1EEENS1_36VarlenDynamicPersistentTileSchedulerILi128ELi160ELi256ELi128ELb0ELb1ELb1ELb1ELb1ELb1EEEEEEEEEvNT_6ParamsE)
        /*0014*/ 	.word	0x00000000


	//----- nvinfo : EIATTR_REGCOUNT
	.align		4
.L_14:
        /*0018*/ 	.byte	0x04, 0x2f
        /*001a*/ 	.short	(.L_16 - .L_15)
	.align		4
.L_15:
        /*001c*/ 	.word	index@(_ZN7cutlass13device_kernelIN5flash11enable_sm90INS1_16FlashAttnFwdSm90INS1_25CollectiveMainloopFwdSm90ILi2EN4cute5tupleIJNS5_1CILi1EEES8_S8_EEENS6_IJNS7_ILi128EEENS7_ILi160EEESA_EEELi128ENS_12float_e4m3_tEfNS_4arch4Sm90ELb1ELb0ELb0ELb1ELb1ELb0ELb0ELb1ELb1ELb1ELb0ELb0EEENS1_21CollectiveEpilogueFwdINS6_IJSA_SA_SB_EEES9_NS_10bfloat16_tESF_Li256ELb1ELb1ELb0ELb1EEENS1_36VarlenDynamicPersistentTileSchedulerILi128ELi160ELi256ELi128ELb0ELb1ELb1ELb1ELb1ELb1EEEEEEEEEvNT_6ParamsE)
        /*0020*/ 	.word	0x00000004


	//----- nvinfo : EIATTR_FRAME_SIZE
	.align		4
.L_16:
        /*0024*/ 	.byte	0x04, 0x11
        /*0026*/ 	.short	(.L_18 - .L_17)
	.align		4
.L_17:
        /*0028*/ 	.word	index@(_ZN7cutlass13device_kernelIN5flash11enable_sm90INS1_16FlashAttnFwdSm90INS1_25CollectiveMainloopFwdSm90ILi2EN4cute5tupleIJNS5_1CILi1EEES8_S8_EEENS6_IJNS7_ILi128EEENS7_ILi160EEESA_EEELi128ENS_12float_e4m3_tEfNS_4arch4Sm90ELb1ELb0ELb0ELb1ELb1ELb0ELb0ELb1ELb1ELb1ELb0ELb0EEENS1_21CollectiveEpilogueFwdINS6_IJSA_SA_SB_EEES9_NS_10bfloat16_tESF_Li256ELb1ELb1ELb0ELb1EEENS1_36VarlenDynamicPersistentTileSchedulerILi128ELi160ELi256ELi128ELb0ELb1ELb1ELb1ELb1ELb1EEEEEEEEEvNT_6ParamsE)
        /*002c*/ 	.word	0x00000000


	//----- nvinfo : EIATTR_REGCOUNT
	.align		4
.L_18:
        /*0030*/ 	.byte	0x04, 0x2f
        /*0032*/ 	.short	(.L_20 - .L_19)
	.align		4
.L_19:
        /*0034*/ 	.word	index@(_ZN7cutlass13device_kernelIN5flash11enable_sm90INS1_16FlashAttnFwdSm90INS1_25CollectiveMainloopFwdSm90ILi2EN4cute5tupleIJNS5_1CILi1EEES8_S8_EEENS6_IJNS7_ILi128EEENS7_ILi160EEESA_EEELi128ENS_12float_e4m3_tEfNS_4arch4Sm90ELb1ELb0ELb0ELb0ELb1ELb0ELb0ELb1ELb1ELb1ELb0ELb0EEENS1_21CollectiveEpilogueFwdINS6_IJSA_SA_SB_EEES9_NS_10bfloat16_tESF_Li256ELb0ELb1ELb0ELb1EEENS1_30DynamicPersistentTileSchedulerILi256ELi128ELb0ELb1ELb1EEEEEEEEEvNT_6ParamsE)
        /*0038*/ 	.word	0x00000004


	//----- nvinfo : EIATTR_FRAME_SIZE
	.align		4
.L_20:
        /*003c*/ 	.byte	0x04, 0x11
        /*003e*/ 	.short	(.L_22 - .L_21)
	.align		4
.L_21:
        /*0040*/ 	.word	index@(_ZN7cutlass13device_kernelIN5flash11enable_sm90INS1_16FlashAttnFwdSm90INS1_25CollectiveMainloopFwdSm90ILi2EN4cute5tupleIJNS5_1CILi1EEES8_S8_EEENS6_IJNS7_ILi128EEENS7_ILi160EEESA_EEELi128ENS_12float_e4m3_tEfNS_4arch4Sm90ELb1ELb0ELb0ELb0ELb1ELb0ELb0ELb1ELb1ELb1ELb0ELb0EEENS1_21CollectiveEpilogueFwdINS6_IJSA_SA_SB_EEES9_NS_10bfloat16_tESF_Li256ELb0ELb1ELb0ELb1EEENS1_30DynamicPersistentTileSchedulerILi256ELi128ELb0ELb1ELb1EEEEEEEEEvNT_6ParamsE)
        /*0044*/ 	.word	0x00000000


	//----- nvinfo : EIATTR_REGCOUNT
	.align		4
.L_22:
        /*0048*/ 	.byte	0x04, 0x2f
        /*004a*/ 	.short	(.L_24 - .L_23)
	.align		4
.L_23:
        /*004c*/ 	.word	index@(_ZN7cutlass13device_kernelIN5flash11enable_sm90INS1_16FlashAttnFwdSm90INS1_25CollectiveMainloopFwdSm90ILi2EN4cute5tupleIJNS5_1CILi1EEES8_S8_EEENS6_IJNS7_ILi128EEENS7_ILi160EEESA_EEELi128ENS_12float_e4m3_tEfNS_4arch4Sm90ELb0ELb1ELb0ELb1ELb1ELb1ELb0ELb1ELb1ELb1ELb0ELb0EEENS1_21CollectiveEpilogueFwdINS6_IJSA_SA_SB_EEES9_NS_10bfloat16_tESF_Li256ELb1ELb1ELb0ELb1EEENS1_36VarlenDynamicPersistentTileSchedulerILi128ELi160ELi256ELi128ELb0ELb1ELb1ELb1ELb0ELb1EEEEEEEEEvNT_6ParamsE)
        /*0050*/ 	.word	0x00000004


	//----- nvinfo : EIATTR_FRAME_SIZE
	.align		4
.L_24:
        /*0054*/ 	.byte	0x04, 0x11
        /*0056*/ 	.short	(.L_26 - .L_25)
	.align		4
.L_25:
        /*0058*/ 	.word	index@(_ZN7cutlass13device_kernelIN5flash11enable_sm90INS1_16FlashAttnFwdSm90INS1_25CollectiveMainloopFwdSm90ILi2EN4cute5tupleIJNS5_1CILi1EEES8_S8_EEENS6_IJNS7_ILi128EEENS7_ILi160EEESA_EEELi128ENS_12float_e4m3_tEfNS_4arch4Sm90ELb0ELb1ELb0ELb1ELb1ELb1ELb0ELb1ELb1ELb1ELb0ELb0EEENS1_21CollectiveEpilogueFwdINS6_IJSA_SA_SB_EEES9_NS_10bfloat16_tESF_Li256ELb1ELb1ELb0ELb1EEENS1_36VarlenDynamicPersistentTileSchedulerILi128ELi160ELi256ELi128ELb0ELb1ELb1ELb1ELb0ELb1EEEEEEEEEvNT_6ParamsE)
        /*005c*/ 	.word	0x00000000


	//----- nvinfo : EIATTR_REGCOUNT
	.align		4
.L_26:
        /*0060*/ 	.byte	0x04, 0x2f
        /*0062*/ 	.short	(.L_28 - .L_27)
	.align		4
.L_27:
        /*0064*/ 	.word	index@(_ZN7cutlass13device_kernelIN5flash11enable_sm90INS1_16FlashAttnFwdSm90INS1_25CollectiveMainloopFwdSm90ILi2EN4cute5tupleIJNS5_1CILi1EEES8_S8_EEENS6_IJNS7_ILi128EEENS7_ILi160EEESA_EEELi128ENS_12float_e4m3_tEfNS_4arch4Sm90ELb0ELb1ELb0ELb1ELb1ELb0ELb0ELb1ELb1ELb1ELb0ELb0EEENS1_21CollectiveEpilogueFwdINS6_IJSA_SA_SB_EEES9_NS_10bfloat16_tESF_Li256ELb1ELb1ELb0ELb1EEENS1_36VarlenDynamicPersistentTileSchedulerILi128ELi160ELi256ELi128ELb0ELb1ELb1ELb1ELb0ELb1EEEEEEEEEvNT_6ParamsE)
        /*0068*/ 	.word	0x00000004


	//----- nvinfo : EIATTR_FRAME_SIZE
	.align		4
.L_28:
        /*006c*/ 	.byte	0x04, 0x11
        /*006e*/ 	.short	(.L_30 - .L_29)
	.align		4
.L_29:
        /*0070*/ 	.word	index@(_ZN7cutlass13device_kernelIN5flash11enable_sm90INS1_16FlashAttnFwdSm90INS1_25CollectiveMainloopFwdSm90ILi2EN4cute5tupleIJNS5_1CILi1EEES8_S8_EEENS6_IJNS7_ILi128EEENS7_ILi160EEESA_EEELi128ENS_12float_e4m3_tEfNS_4arch4Sm90ELb0ELb1ELb0ELb1ELb1ELb0ELb0ELb1ELb1ELb1ELb0ELb0EEENS1_21CollectiveEpilogueFwdINS6_IJSA_SA_SB_EEES9_NS_10bfloat16_tESF_Li256ELb1ELb1ELb0ELb1EEENS1_36VarlenDynamicPersistentTileSchedulerILi128ELi160ELi256ELi128ELb0ELb1ELb1ELb1ELb0ELb1EEEEEEEEEvNT_6ParamsE)
        /*0074*/ 	.word	0x00000000


	//----- nvinfo : EIATTR_REGCOUNT
	.align		4
.L_30:
        /*0078*/ 	.byte	0x04, 0x2f
        /*007a*/ 	.short	(.L_32 - .L_31)
	.align		4
.L_31:
        /*007c*/ 	.word	index@(_ZN7cutlass13device_kernelIN5flash11enable_sm90INS1_16FlashAttnFwdSm90INS1_25CollectiveMainloopFwdSm90ILi2EN4cute5tupleIJNS5_1CILi1EEES8_S8_EEENS6_IJNS7_ILi128EEENS7_ILi160EEESA_EEELi128ENS_12float_e4m3_tEfNS_4arch4Sm90ELb0ELb1ELb0ELb0ELb1ELb0ELb0ELb1ELb1ELb1ELb0ELb0EEENS1_21CollectiveEpilogueFwdINS6_IJSA_SA_SB_EEES9_NS_10bfloat16_tESF_Li256ELb0ELb1ELb0ELb1EEENS1_30DynamicPersistentTileSchedulerILi256ELi128ELb0ELb1ELb1EEEEEEEEEvNT_6ParamsE)
        /*0080*/ 	.word	0x00000004


	//----- nvinfo : EIATTR_FRAME_SIZE
	.align		4
.L_32:
        /*0084*/ 	.byte	0x04, 0x11
        /*0086*/ 	.short	(.L_34 - .L_33)
	.align		4
.L_33:
        /*0088*/ 	.word	index@(_ZN7cutlass13device_kernelIN5flash11enable_sm90INS1_16FlashAttnFwdSm90INS1_25CollectiveMainloopFwdSm90ILi2EN4cute5tupleIJNS5_1CILi1EEES8_S8_EEENS6_IJNS7_ILi128EEENS7_ILi160EEESA_EEELi128ENS_12float_e4m3_tEfNS_4arch4Sm90ELb0ELb1ELb0ELb0ELb1ELb0ELb0ELb1ELb1ELb1ELb0ELb0EEENS1_21CollectiveEpilogueFwdINS6_IJSA_SA_SB_EEES9_NS_10bfloat16_tESF_Li256ELb0ELb1ELb0ELb1EEENS1_30DynamicPersistentTileSchedulerILi256ELi128ELb0ELb1ELb1EEEEEEEEEvNT_6ParamsE)
        /*008c*/ 	.word	0x00000000


	//----- nvinfo : EIATTR_REGCOUNT
	.align		4
.L_34:
        /*0090*/ 	.byte	0x04, 0x2f
        /*0092*/ 	.short	(.L_36 - .L_35)
	.align		4
.L_35:
        /*0094*/ 	.word	index@(_ZN7cutlass13device_kernelIN5flash11enable_sm90INS1_16FlashAttnFwdSm90INS1_25CollectiveMainloopFwdSm90ILi2EN4cute5tupleIJNS5_1CILi1EEES8_S8_EEENS6_IJNS7_ILi128EEENS7_ILi160EEESA_EEELi128ENS_12float_e4m3_tEfNS_4arch4Sm90ELb0ELb0ELb0ELb1ELb1ELb1ELb0ELb1ELb1ELb1ELb0ELb0EEENS1_21CollectiveEpilogueFwdINS6_IJSA_SA_SB_EEES9_NS_10bfloat16_tESF_Li256ELb1ELb1ELb0ELb1EEENS1_36VarlenDynamicPersistentTileSchedulerILi128ELi160ELi256ELi128ELb0ELb1ELb1ELb0ELb1ELb1EEEEEEEEEvNT_6ParamsE)
        /*0098*/ 	.word	0x00000004


	//----- nvinfo : EIATTR_FRAME_SIZE
	.align		4
.L_36:
        /*009c*/ 	.byte	0x04, 0x11
        /*009e*/ 	.short	(.L_38 - .L_37)
	.align		4
.L_37:
        /*00a0*/ 	.word	index@(_ZN7cutlass13device_kernelIN5flash11enable_sm90INS1_16FlashAttnFwdSm90INS1_25CollectiveMainloopFwdSm90ILi2EN4cute5tupleIJNS5_1CILi1EEES8_S8_EEENS6_IJNS7_ILi128EEENS7_ILi160EEESA_EEELi128ENS_12float_e4m3_tEfNS_4arch4Sm90ELb0ELb0ELb0ELb1ELb1ELb1ELb0ELb1ELb1ELb1ELb0ELb0EEENS1_21CollectiveEpilogueFwdINS6_IJSA_SA_SB_EEES9_NS_10bfloat16_tESF_Li256ELb1ELb1ELb0ELb1EEENS1_36VarlenDynamicPersistentTileSchedulerILi128ELi160ELi256ELi128ELb0ELb1ELb1ELb0ELb1ELb1EEEEEEEEEvNT_6ParamsE)
        /*00a4*/ 	.word	0x00000000


	//----- nvinfo : EIATTR_REGCOUNT
	.align		4
.L_38:
        /*00a8*/ 	.byte	0x04, 0x2f
        /*00aa*/ 	.short	(.L_40 - .L_39)
	.align		4
.L_39:
        /*00ac*/ 	.word	index@(_ZN7cutlass13device_kernelIN5flash11enable_sm90INS1_16FlashAttnFwdSm90INS1_25CollectiveMainloopFwdSm90ILi2EN4cute5tupleIJNS5_1CILi1EEES8_S8_EEENS6_IJNS7_ILi128EEENS7_ILi160EEESA_EEELi128ENS_12float_e4m3_tEfNS_4arch4Sm90ELb0ELb0ELb0ELb1ELb1ELb0ELb0ELb1ELb1ELb1ELb0ELb0EEENS1_21CollectiveEpilogueFwdINS6_IJSA_SA_SB_EEES9_NS_10bfloat16_tESF_Li256ELb1ELb1ELb0ELb1EEENS1_36VarlenDynamicPersistentTileSchedulerILi128ELi160ELi256ELi128ELb0ELb1ELb1ELb0ELb1ELb1EEEEEEEEEvNT_6ParamsE)
        /*00b0*/ 	.word	0x00000004


	//----- nvinfo : EIATTR_FRAME_SIZE
	.align		4
.L_40:
        /*00b4*/ 	.byte	0x04, 0x11
        /*00b6*/ 	.short	(.L_42 - .L_41)
	.align		4
.L_41:
        /*00b8*/ 	.word	index@(_ZN7cutlass13device_kernelIN5flash11enable_sm90INS1_16FlashAttnFwdSm90INS1_25CollectiveMainloopFwdSm90ILi2EN4cute5tupleIJNS5_1CILi1EEES8_S8_EEENS6_IJNS7_ILi128EEENS7_ILi160EEESA_EEELi128ENS_12float_e4m3_tEfNS_4arch4Sm90ELb0ELb0ELb0ELb1ELb1ELb0ELb0ELb1ELb1ELb1ELb0ELb0EEENS1_21CollectiveEpilogueFwdINS6_IJSA_SA_SB_EEES9_NS_10bfloat16_tESF_Li256ELb1ELb1ELb0ELb1EEENS1_36VarlenDynamicPersistentTileSchedulerILi128ELi160ELi256ELi128ELb0ELb1ELb1ELb0ELb1ELb1EEEEEEEEEvNT_6ParamsE)
        /*00bc*/ 	.word	0x00000000


	//----- nvinfo : EIATTR_REGCOUNT
	.align		4
.L_42:
        /*00c0*/ 	.byte	0x04, 0x2f
        /*00c2*/ 	.short	(.L_44 - .L_43)
	.align		4
.L_43:
        /*00c4*/ 	.word	index@(_ZN7cutlass13device_kernelIN5flash11enable_sm90INS1_16FlashAttnFwdSm90INS1_25CollectiveMainloopFwdSm90ILi2EN4cute5tupleIJNS5_1CILi1EEES8_S8_EEENS6_IJNS7_ILi128EEENS7_ILi160EEESA_EEELi128ENS_12float_e4m3_tEfNS_4arch4Sm90ELb0ELb0ELb0ELb0ELb1ELb0ELb0ELb1ELb1ELb1ELb0ELb0EEENS1_21CollectiveEpilogueFwdINS6_IJSA_SA_SB_EEES9_NS_10bfloat16_tESF_Li256ELb0ELb1ELb0ELb1EEENS1_29StaticPersistentTileSchedulerILb0EEEEEEEEEvNT_6ParamsE)
        /*00c8*/ 	.word	0x00000004


	//----- nvinfo : EIATTR_FRAME_SIZE
	.align		4
.L_44:
        /*00cc*/ 	.byte	0x04, 0x11
        /*00ce*/ 	.short	(.L_46 - .L_45)
	.align		4
.L_45:
        /*00d0*/ 	.word	index@(_ZN7cutlass13device_kernelIN5flash11enable_sm90INS1_16FlashAttnFwdSm90INS1_25CollectiveMainloopFwdSm90ILi2EN4cute5tupleIJNS5_1CILi1EEES8_S8_EEENS6_IJNS7_ILi128EEENS7_ILi160EEESA_EEELi128ENS_12float_e4m3_tEfNS_4arch4Sm90ELb0ELb0ELb0ELb0ELb1ELb0ELb0ELb1ELb1ELb1ELb0ELb0EEENS1_21CollectiveEpilogueFwdINS6_IJSA_SA_SB_EEES9_NS_10bfloat16_tESF_Li256ELb0ELb1ELb0ELb1EEENS1_29StaticPersistentTileSchedulerILb0EEEEEEEEEvNT_6ParamsE)
        /*00d4*/ 	.word	0x00000000


	//----- nvinfo : EIATTR_MIN_STACK_SIZE
	.align		4
.L_46:
        /*00d8*/ 	.byte	0x04, 0x12
        /*00da*/ 	.short	(.L_48 - .L_47)
	.align		4
.L_47:
        /*00dc*/ 	.word	index@(_ZN7cutlass13device_kernelIN5flash11enable_sm90INS1_16FlashAttnFwdSm90INS1_25CollectiveMainloopFwdSm90ILi2EN4cute5tupleIJNS5_1CILi1EEES8_S8_EEENS6_IJNS7_ILi128EEENS7_ILi160EEESA_EEELi128ENS_12float_e4m3_tEfNS_4arch4Sm90ELb0ELb0ELb0ELb0ELb1ELb0ELb0ELb1ELb1ELb1ELb0ELb0EEENS1_21CollectiveEpilogueFwdINS6_IJSA_SA_SB_EEES9_NS_10bfloat16_tESF_Li256ELb0ELb1ELb0ELb1EEENS1_29StaticPersistentTileSchedulerILb0EEEEEEEEEvNT_6ParamsE)
        /*00e0*/ 	.word	0x00000000


	//----- nvinfo : EIATTR_MIN_STACK_SIZE
	.align		4
.L_48:
        /*00e4*/ 	.byte	0x04, 0x12
        /*00e6*/ 	.short	(.L_50 - .L_49)
	.align		4
.L_49:
        /*00e8*/ 	.word	index@(_ZN7cutlass13device_kernelIN5flash11enable_sm90INS1_16FlashAttnFwdSm90INS1_25CollectiveMainloopFwdSm90ILi2EN4cute5tupleIJNS5_1CILi1EEES8_S8_EEENS6_IJNS7_ILi128EEENS7_ILi160EEESA_EEELi128ENS_12float_e4m3_tEfNS_4arch4Sm90ELb0ELb0ELb0ELb1ELb1ELb0ELb0ELb1ELb1ELb1ELb0ELb0EEENS1_21CollectiveEpilogueFwdINS6_IJSA_SA_SB_EEES9_NS_10bfloat16_tESF_Li256ELb1ELb1ELb0ELb1EEENS1_36VarlenDynamicPersistentTileSchedulerILi128ELi160ELi256ELi128ELb0ELb1ELb1ELb0ELb1ELb1EEEEEEEEEvNT_6ParamsE)
        /*00ec*/ 	.word	0x00000000


	//----- nvinfo : EIATTR_MIN_STACK_SIZE
	.align		4
.L_50:
        /*00f0*/ 	.byte	0x04, 0x12
        /*00f2*/ 	.short	(.L_52 - .L_51)
	.align		4
.L_51:
        /*00f4*/ 	.word	index@(_ZN7cutlass13device_kernelIN5flash11enable_sm90INS1_16FlashAttnFwdSm90INS1_25CollectiveMainloopFwdSm90ILi2EN4cute5tupleIJNS5_1CILi1EEES8_S8_EEENS6_IJNS7_ILi128EEENS7_ILi160EEESA_EEELi128ENS_12float_e4m3_tEfNS_4arch4Sm90ELb0ELb0ELb0ELb1ELb1ELb1ELb0ELb1ELb1ELb1ELb0ELb0EEENS1_21CollectiveEpilogueFwdINS6_IJSA_SA_SB_EEES9_NS_10bfloat16_tESF_Li256ELb1ELb1ELb0ELb1EEENS1_36VarlenDynamicPersistentTileSchedulerILi128ELi160ELi256ELi128ELb0ELb1ELb1ELb0ELb1ELb1EEEEEEEEEvNT_6ParamsE)
        /*00f8*/ 	.word	0x00000000


	//----- nvinfo : EIATTR_MIN_STACK_SIZE
	.align		4
.L_52:
        /*00fc*/ 	.byte	0x04, 0x12
        /*00fe*/ 	.short	(.L_54 - .L_53)
	.align		4
.L_53:
        /*0100*/ 	.word	index@(_ZN7cutlass13device_kernelIN5flash11enable_sm90INS1_16FlashAttnFwdSm90INS1_25CollectiveMainloopFwdSm90ILi2EN4cute5tupleIJNS5_1CILi1EEES8_S8_EEENS6_IJNS7_ILi128EEENS7_ILi160EEESA_EEELi128ENS_12float_e4m3_tEfNS_4arch4Sm90ELb0ELb1ELb0ELb0ELb1ELb0ELb0ELb1ELb1ELb1ELb0ELb0EEENS1_21CollectiveEpilogueFwdINS6_IJSA_SA_SB_EEES9_NS_10bfloat16_tESF_Li256ELb0ELb1ELb0ELb1EEENS1_30DynamicPersistentTileSchedulerILi256ELi128ELb0ELb1ELb1EEEEEEEEEvNT_6ParamsE)
        /*0104*/ 	.word	0x00000000


	//----- nvinfo : EIATTR_MIN_STACK_SIZE
	.align		4
.L_54:
        /*0108*/ 	.byte	0x04, 0x12
        /*010a*/ 	.short	(.L_56 - .L_55)
	.align		4
.L_55:
        /*010c*/ 	.word	index@(_ZN7cutlass13device_kernelIN5flash11enable_sm90INS1_16FlashAttnFwdSm90INS1_25CollectiveMainloopFwdSm90ILi2EN4cute5tupleIJNS5_1CILi1EEES8_S8_EEENS6_IJNS7_ILi128EEENS7_ILi160EEESA_EEELi128ENS_12float_e4m3_tEfNS_4arch4Sm90ELb0ELb1ELb0ELb1ELb1ELb0ELb0ELb1ELb1ELb1ELb0ELb0EEENS1_21CollectiveEpilogueFwdINS6_IJSA_SA_SB_EEES9_NS_10bfloat16_tESF_Li256ELb1ELb1ELb0ELb1EEENS1_36VarlenDynamicPersistentTileSchedulerILi128ELi160ELi256ELi128ELb0ELb1ELb1ELb1ELb0ELb1EEEEEEEEEvNT_6ParamsE)
        /*0110*/ 	.word	0x00000000


	//----- nvinfo : EIATTR_MIN_STACK_SIZE
	.align		4
.L_56:
        /*0114*/ 	.byte	0x04, 0x12
        /*0116*/ 	.short	(.L_58 - .L_57)
	.align		4
.L_57:
        /*0118*/ 	.word	index@(_ZN7cutlass13device_kernelIN5flash11enable_sm90INS1_16FlashAttnFwdSm90INS1_25CollectiveMainloopFwdSm90ILi2EN4cute5tupleIJNS5_1CILi1EEES8_S8_EEENS6_IJNS7_ILi128EEENS7_ILi160EEESA_EEELi128ENS_12float_e4m3_tEfNS_4arch4Sm90ELb0ELb1ELb0ELb1ELb1ELb1ELb0ELb1ELb1ELb1ELb0ELb0EEENS1_21CollectiveEpilogueFwdINS6_IJSA_SA_SB_EEES9_NS_10bfloat16_tESF_Li256ELb1ELb1ELb0ELb1EEENS1_36VarlenDynamicPersistentTileSchedulerILi128ELi160ELi256ELi128ELb0ELb1ELb1ELb1ELb0ELb1EEEEEEEEEvNT_6ParamsE)
        /*011c*/ 	.word	0x00000000


	//----- nvinfo : EIATTR_MIN_STACK_SIZE
	.align		4
.L_58:
        /*0120*/ 	.byte	0x04, 0x12
        /*0122*/ 	.short	(.L_60 - .L_59)
	.align		4
.L_59:
        /*0124*/ 	.word	index@(_ZN7cutlass13device_kernelIN5flash11enable_sm90INS1_16FlashAttnFwdSm90INS1_25CollectiveMainloopFwdSm90ILi2EN4cute5tupleIJNS5_1CILi1EEES8_S8_EEENS6_IJNS7_ILi128EEENS7_ILi160EEESA_EEELi128ENS_12float_e4m3_tEfNS_4arch4Sm90ELb1ELb0ELb0ELb0ELb1ELb0ELb0ELb1ELb1ELb1ELb0ELb0EEENS1_21CollectiveEpilogueFwdINS6_IJSA_SA_SB_EEES9_NS_10bfloat16_tESF_Li256ELb0ELb1ELb0ELb1EEENS1_30DynamicPersistentTileSchedulerILi256ELi128ELb0ELb1ELb1EEEEEEEEEvNT_6ParamsE)
        /*0128*/ 	.word	0x00000000


	//----- nvinfo : EIATTR_MIN_STACK_SIZE
	.align		4
.L_60:
        /*012c*/ 	.byte	0x04, 0x12
        /*012e*/ 	.short	(.L_62 - .L_61)
	.align		4
.L_61:
        /*0130*/ 	.word	index@(_ZN7cutlass13device_kernelIN5flash11enable_sm90INS1_16FlashAttnFwdSm90INS1_25CollectiveMainloopFwdSm90ILi2EN4cute5tupleIJNS5_1CILi1EEES8_S8_EEENS6_IJNS7_ILi128EEENS7_ILi160EEESA_EEELi128ENS_12float_e4m3_tEfNS_4arch4Sm90ELb1ELb0ELb0ELb1ELb1ELb0ELb0ELb1ELb1ELb1ELb0ELb0EEENS1_21CollectiveEpilogueFwdINS6_IJSA_SA_SB_EEES9_NS_10bfloat16_tESF_Li256ELb1ELb1ELb0ELb1EEENS1_36VarlenDynamicPersistentTileSchedulerILi128ELi160ELi256ELi128ELb0ELb1ELb1ELb1ELb1ELb1EEEEEEEEEvNT_6ParamsE)
        /*0134*/ 	.word	0x00000000


	//----- nvinfo : EIATTR_MIN_STACK_SIZE
	.align		4
.L_62:
        /*0138*/ 	.byte	0x04, 0x12
        /*013a*/ 	.short	(.L_64 - .L_63)
	.align		4
.L_63:
        /*013c*/ 	.word	index@(_ZN7cutlass13device_kernelIN5flash11enable_sm90INS1_16FlashAttnFwdSm90INS1_25CollectiveMainloopFwdSm90ILi2EN4cute5tupleIJNS5_1CILi1EEES8_S8_EEENS6_IJNS7_ILi128EEENS7_ILi160EEESA_EEELi128ENS_12float_e4m3_tEfNS_4arch4Sm90ELb1ELb0ELb0ELb1ELb1ELb1ELb0ELb1ELb1ELb1ELb0ELb0EEENS1_21CollectiveEpilogueFwdINS6_IJSA_SA_SB_EEES9_NS_10bfloat16_tESF_Li256ELb1ELb1ELb0ELb1EEENS1_36VarlenDynamicPersistentTileSchedulerILi128ELi160ELi256ELi128ELb0ELb1ELb1ELb1ELb1ELb1EEEEEEEEEvNT_6ParamsE)
        /*0140*/ 	.word	0x00000000
.L_64:


//--------------------- .nv.compat                --------------------------
	.section	.nv.compat,"",@"SHT_CUDA_COMPAT_INFO"
	.align	4
        /*0000*/ 	.byte	0x02, 0x09, 0x01, 0x00, 0x02, 0x02, 0x01, 0x00, 0x02, 0x05, 0x05, 0x00, 0x03, 0x07, 0x01, 0x01
        /*0010*/ 	.byte	0x02, 0x03, 0x00, 0x00, 0x02, 0x06, 0x01, 0x00, 0x04, 0x0b, 0x08, 0x00, 0x09, 0x00, 0x00, 0x00
        /*0020*/ 	.byte	0x00, 0x00, 0x00, 0x00


//--------------------- .nv.info._ZN7cutlass13device_kernelIN5flash11enable_sm90INS1_16FlashAttnFwdSm90INS1_25CollectiveMainloopFwdSm90ILi2EN4cute5tupleIJNS5_1CILi1EEES8_S8_EEENS6_IJNS7_ILi128EEENS7_ILi160EEESA_EEELi128ENS_12float_e4m3_tEfNS_4arch4Sm90ELb0ELb0ELb0ELb0ELb1ELb0ELb0ELb1ELb1ELb1ELb0ELb0EEENS1_21CollectiveEpilogueFwdINS6_IJSA_SA_SB_EEES9_NS_10bfloat16_tESF_Li256ELb0ELb1ELb0ELb1EEENS1_29StaticPersistentTileSchedulerILb0EEEEEEEEEvNT_6ParamsE --------------------------
	.section	.nv.info._ZN7cutlass13device_kernelIN5flash11enable_sm90INS1_16FlashAttnFwdSm90INS1_25CollectiveMainloopFwdSm90ILi2EN4cute5tupleIJNS5_1CILi1EEES8_S8_EEENS6_IJNS7_ILi128EEENS7_ILi160EEESA_EEELi128ENS_12float_e4m3_tEfNS_4arch4Sm90ELb0ELb0ELb0ELb0ELb1ELb0ELb0ELb1ELb1ELb1ELb0ELb0EEENS1_21CollectiveEpilogueFwdINS6_IJSA_SA_SB_EEES9_NS_10bfloat16_tESF_Li256ELb0ELb1ELb0ELb1EEENS1_29StaticPersistentTileSchedulerILb0EEEEEEEEEvNT_6ParamsE,"",@"SHT_CUDA_INFO"
	.sectionflags	@""
	.align	4


	//----- nvinfo : EIATTR_CUDA_API_VERSION
	.align		4
        /*0000*/ 	.byte	0x04, 0x37
        /*0002*/ 	.short	(.L_66 - .L_65)
.L_65:
        /*0004*/ 	.word	0x00000082


	//----- nvinfo : EIATTR_KPARAM_INFO
	.align		4
.L_66:
        /*0008*/ 	.byte	0x04, 0x17
        /*000a*/ 	.short	(.L_68 - .L_67)
.L_67:
        /*000c*/ 	.word	0x00000000
        /*0010*/ 	.short	0x0000
        /*0012*/ 	.short	0x0000
        /*0014*/ 	.byte	0x00, 0xf0, 0x01, 0x28


	//----- nvinfo : EIATTR_SPARSE_MMA_MASK
	.align		4
.L_68:
        /*0018*/ 	.byte	0x03, 0x50
        /*001a*/ 	.short	0x0000


	//----- nvinfo : EIATTR_MAXREG_COUNT
	.align		4
        /*001c*/ 	.byte	0x03, 0x1b
        /*001e*/ 	.short	0x00a8


	//----- nvinfo : EIATTR_MERCURY_ISA_VERSION
	.align		4
        /*0020*/ 	.byte	0x03, 0x5f
        /*0022*/ 	.short	0x0101


	//----- nvinfo : EIATTR_VRC_CTA_INIT_COUNT
	.align		4
        /*0024*/ 	.byte	0x02, 0x4a
	.zero		1
	.zero		1


	//----- nvinfo : EIATTR_EXIT_INSTR_OFFSETS
	.align		4
        /*0028*/ 	.byte	0x04, 0x1c
        /*002a*/ 	.short	(.L_70 - .L_69)


	//   ....[0]....
.L_69:
        /*002c*/ 	.word	0x00000010


	//----- nvinfo : EIATTR_MAX_THREADS
	.align		4
.L_70:
        /*0030*/ 	.byte	0x04, 0x05
        /*0032*/ 	.short	(.L_72 - .L_71)
.L_71:
        /*0034*/ 	.word	0x00000180
        /*0038*/ 	.word	0x00000001
        /*003c*/ 	.word	0x00000001


	//----- nvinfo : EIATTR_CBANK_PARAM_SIZE
	.align		4
.L_72:
        /*0040*/ 	.byte	0x03, 0x19
        /*0042*/ 	.short	0x0a00


	//----- nvinfo : EIATTR_PARAM_CBANK
	.align		4
        /*0044*/ 	.byte	0x04, 0x0a
        /*0046*/ 	.short	(.L_74 - .L_73)
	.align		4
.L_73:
        /*0048*/ 	.word	index@(.nv.constant0._ZN7cutlass13device_kernelIN5flash11enable_sm90INS1_16FlashAttnFwdSm90INS1_25CollectiveMainloopFwdSm90ILi2EN4cute5tupleIJNS5_1CILi1EEES8_S8_EEENS6_IJNS7_ILi128EEENS7_ILi160EEESA_EEELi128ENS_12float_e4m3_tEfNS_4arch4Sm90ELb0ELb0ELb0ELb0ELb1ELb0ELb0ELb1ELb1ELb1ELb0ELb0EEENS1_21CollectiveEpilogueFwdINS6_IJSA_SA_SB_EEES9_NS_10bfloat16_tESF_Li256ELb0ELb1ELb0ELb1EEENS1_29StaticPersistentTileSchedulerILb0EEEEEEEEEvNT_6ParamsE)
        /*004c*/ 	.short	0x0380
        /*004e*/ 	.short	0x0a00


	//----- nvinfo : EIATTR_SW_WAR
	.align		4
.L_74:
        /*0050*/ 	.byte	0x04, 0x36
        /*0052*/ 	.short	(.L_76 - .L_75)
.L_75:
        /*0054*/ 	.word	0x00000008
.L_76:


//--------------------- .nv.info._ZN7cutlass13device_kernelIN5flash11enable_sm90INS1_16FlashAttnFwdSm90INS1_25CollectiveMainloopFwdSm90ILi2EN4cute5tupleIJNS5_1CILi1EEES8_S8_EEENS6_IJNS7_ILi128EEENS7_ILi160EEESA_EEELi128ENS_12float_e4m3_tEfNS_4arch4Sm90ELb0ELb0ELb0ELb1ELb1ELb0ELb0ELb1ELb1ELb1ELb0ELb0EEENS1_21CollectiveEpilogueFwdINS6_IJSA_SA_SB_EEES9_NS_10bfloat16_tESF_Li256ELb1ELb1ELb0ELb1EEENS1_36VarlenDynamicPersistentTileSchedulerILi128ELi160ELi256ELi128ELb0ELb1ELb1ELb0ELb1ELb1EEEEEEEEEvNT_6ParamsE --------------------------
	.section	.nv.info._ZN7cutlass13device_kernelIN5flash11enable_sm90INS1_16FlashAttnFwdSm90INS1_25CollectiveMainloopFwdSm90ILi2EN4cute5tupleIJNS5_1CILi1EEES8_S8_EEENS6_IJNS7_ILi128EEENS7_ILi160EEESA_EEELi128ENS_12float_e4m3_tEfNS_4arch4Sm90ELb0ELb0ELb0ELb1ELb1ELb0ELb0ELb1ELb1ELb1ELb0ELb0EEENS1_21CollectiveEpilogueFwdINS6_IJSA_SA_SB_EEES9_NS_10bfloat16_tESF_Li256ELb1ELb1ELb0ELb1EEENS1_36VarlenDynamicPersistentTileSchedulerILi128ELi160ELi256ELi128ELb0ELb1ELb1ELb0ELb1ELb1EEEEEEEEEvNT_6ParamsE,"",@"SHT_CUDA_INFO"
	.sectionflags	@""
	.align	4


	//----- nvinfo : EIATTR_CUDA_API_VERSION
	.align		4
        /*0000*/ 	.byte	0x04, 0x37
        /*0002*/ 	.short	(.L_78 - .L_77)
.L_77:
        /*0004*/ 	.word	0x00000082


	//----- nvinfo : EIATTR_KPARAM_INFO
	.align		4
.L_78:
        /*0008*/ 	.byte	0x04, 0x17
        /*000a*/ 	.short	(.L_80 - .L_79)
.L_79:
        /*000c*/ 	.word	0x00000000
        /*0010*/ 	.short	0x0000
        /*0012*/ 	.short	0x0000
        /*0014*/ 	.byte	0x00, 0xf0, 0x01, 0x2a


	//----- nvinfo : EIATTR_SPARSE_MMA_MASK
	.align		4
.L_80:
        /*0018*/ 	.byte	0x03, 0x50
        /*001a*/ 	.short	0x0000


	//----- nvinfo : EIATTR_MAXREG_COUNT
	.align		4
        /*001c*/ 	.byte	0x03, 0x1b
        /*001e*/ 	.short	0x00a8


	//----- nvinfo : EIATTR_MERCURY_ISA_VERSION
	.align		4
        /*0020*/ 	.byte	0x03, 0x5f
        /*0022*/ 	.short	0x0101


	//----- nvinfo : EIATTR_VRC_CTA_INIT_COUNT
	.align		4
        /*0024*/ 	.byte	0x02, 0x4a
	.zero		1
	.zero		1


	//----- nvinfo : EIATTR_EXIT_INSTR_OFFSETS
	.align		4
        /*0028*/ 	.byte	0x04, 0x1c
        /*002a*/ 	.short	(.L_82 - .L_81)


	//   ....[0]....
.L_81:
        /*002c*/ 	.word	0x00000010


	//----- nvinfo : EIATTR_MAX_THREADS
	.align		4
.L_82:
        /*0030*/ 	.byte	0x04, 0x05
        /*0032*/ 	.short	(.L_84 - .L_83)
.L_83:
        /*0034*/ 	.word	0x00000180
        /*0038*/ 	.word	0x00000001
        /*003c*/ 	.word	0x00000001


	//----- nvinfo : EIATTR_CBANK_PARAM_SIZE
	.align		4
.L_84:
        /*0040*/ 	.byte	0x03, 0x19
        /*0042*/ 	.short	0x0a80


	//----- nvinfo : EIATTR_PARAM_CBANK
	.align		4
        /*0044*/ 	.byte	0x04, 0x0a
        /*0046*/ 	.short	(.L_86 - .L_85)
	.align		4
.L_85:
        /*0048*/ 	.word	index@(.nv.constant0._ZN7cutlass13device_kernelIN5flash11enable_sm90INS1_16FlashAttnFwdSm90INS1_25CollectiveMainloopFwdSm90ILi2EN4cute5tupleIJNS5_1CILi1EEES8_S8_EEENS6_IJNS7_ILi128EEENS7_ILi160EEESA_EEELi128ENS_12float_e4m3_tEfNS_4arch4Sm90ELb0ELb0ELb0ELb1ELb1ELb0ELb0ELb1ELb1ELb1ELb0ELb0EEENS1_21CollectiveEpilogueFwdINS6_IJSA_SA_SB_EEES9_NS_10bfloat16_tESF_Li256ELb1ELb1ELb0ELb1EEENS1_36VarlenDynamicPersistentTileSchedulerILi128ELi160ELi256ELi128ELb0ELb1ELb1ELb0ELb1ELb1EEEEEEEEEvNT_6ParamsE)
        /*004c*/ 	.short	0x0380
        /*004e*/ 	.short	0x0a80


	//----- nvinfo : EIATTR_SW_WAR
	.align		4
.L_86:
        /*0050*/ 	.byte	0x04, 0x36
        /*0052*/ 	.short	(.L_88 - .L_87)
.L_87:
        /*0054*/ 	.word	0x00000008
.L_88:


//--------------------- .nv.info._ZN7cutlass13device_kernelIN5flash11enable_sm90INS1_16FlashAttnFwdSm90INS1_25CollectiveMainloopFwdSm90ILi2EN4cute5tupleIJNS5_1CILi1EEES8_S8_EEENS6_IJNS7_ILi128EEENS7_ILi160EEESA_EEELi128ENS_12float_e4m3_tEfNS_4arch4Sm90ELb0ELb0ELb0ELb1ELb1ELb1ELb0ELb1ELb1ELb1ELb0ELb0EEENS1_21CollectiveEpilogueFwdINS6_IJSA_SA_SB_EEES9_NS_10bfloat16_tESF_Li256ELb1ELb1ELb0ELb1EEENS1_36VarlenDynamicPersistentTileSchedulerILi128ELi160ELi256ELi128ELb0ELb1ELb1ELb0ELb1ELb1EEEEEEEEEvNT_6ParamsE --------------------------
	.section	.nv.info._ZN7cutlass13device_kernelIN5flash11enable_sm90INS1_16FlashAttnFwdSm90INS1_25CollectiveMainloopFwdSm90ILi2EN4cute5tupleIJNS5_1CILi1EEES8_S8_EEENS6_IJNS7_ILi128EEENS7_ILi160EEESA_EEELi128ENS_12float_e4m3_tEfNS_4arch4Sm90ELb0ELb0ELb0ELb1ELb1ELb1ELb0ELb1ELb1ELb1ELb0ELb0EEENS1_21CollectiveEpilogueFwdINS6_IJSA_SA_SB_EEES9_NS_10bfloat16_tESF_Li256ELb1ELb1ELb0ELb1EEENS1_36VarlenDynamicPersistentTileSchedulerILi128ELi160ELi256ELi128ELb0ELb1ELb1ELb0ELb1ELb1EEEEEEEEEvNT_6ParamsE,"",@"SHT_CUDA_INFO"
	.sectionflags	@""
	.align	4


	//----- nvinfo : EIATTR_CUDA_API_VERSION
	.align		4
        /*0000*/ 	.byte	0x04, 0x37
        /*0002*/ 	.short	(.L_90 - .L_89)
.L_89:
        /*0004*/ 	.word	0x00000082


	//----- nvinfo : EIATTR_KPARAM_INFO
	.align		4
.L_90:
        /*0008*/ 	.byte	0x04, 0x17
        /*000a*/ 	.short	(.L_92 - .L_91)
.L_91:
        /*000c*/ 	.word	0x00000000
        /*0010*/ 	.short	0x0000
        /*0012*/ 	.short	0x0000
        /*0014*/ 	.byte	0x00, 0xf0, 0x01, 0x2a


	//----- nvinfo : EIATTR_SPARSE_MMA_MASK
	.align		4
.L_92:
        /*0018*/ 	.byte	0x03, 0x50
        /*001a*/ 	.short	0x0000


	//----- nvinfo : EIATTR_MAXREG_COUNT
	.align		4
        /*001c*/ 	.byte	0x03, 0x1b
        /*001e*/ 	.short	0x00a8


	//----- nvinfo : EIATTR_MERCURY_ISA_VERSION
	.align		4
        /*0020*/ 	.byte	0x03, 0x5f
        /*0022*/ 	.short	0x0101


	//----- nvinfo : EIATTR_VRC_CTA_INIT_COUNT
	.align		4
        /*0024*/ 	.byte	0x02, 0x4a
	.zero		1
	.zero		1


	//----- nvinfo : EIATTR_EXIT_INSTR_OFFSETS
	.align		4
        /*0028*/ 	.byte	0x04, 0x1c
        /*002a*/ 	.short	(.L_94 - .L_93)


	//   ....[0]....
.L_93:
        /*002c*/ 	.word	0x00000010


	//----- nvinfo : EIATTR_MAX_THREADS
	.align		4
.L_94:
        /*0030*/ 	.byte	0x04, 0x05
        /*0032*/ 	.short	(.L_96 - .L_95)
.L_95:
        /*0034*/ 	.word	0x00000180
        /*0038*/ 	.word	0x00000001
        /*003c*/ 	.word	0x00000001


	//----- nvinfo : EIATTR_CBANK_PARAM_SIZE
	.align		4
.L_96:
        /*0040*/ 	.byte	0x03, 0x19
        /*0042*/ 	.short	0x0a80


	//----- nvinfo : EIATTR_PARAM_CBANK
	.align		4
        /*0044*/ 	.byte	0x04, 0x0a
        /*0046*/ 	.short	(.L_98 - .L_97)
	.align		4
.L_97:
        /*0048*/ 	.word	index@(.nv.constant0._ZN7cutlass13device_kernelIN5flash11enable_sm90INS1_16FlashAttnFwdSm90INS1_25CollectiveMainloopFwdSm90ILi2EN4cute5tupleIJNS5_1CILi1EEES8_S8_EEENS6_IJNS7_ILi128EEENS7_ILi160EEESA_EEELi128ENS_12float_e4m3_tEfNS_4arch4Sm90ELb0ELb0ELb0ELb1ELb1ELb1ELb0ELb1ELb1ELb1ELb0ELb0EEENS1_21CollectiveEpilogueFwdINS6_IJSA_SA_SB_EEES9_NS_10bfloat16_tESF_Li256ELb1ELb1ELb0ELb1EEENS1_36VarlenDynamicPersistentTileSchedulerILi128ELi160ELi256ELi128ELb0ELb1ELb1ELb0ELb1ELb1EEEEEEEEEvNT_6ParamsE)
        /*004c*/ 	.short	0x0380
        /*004e*/ 	.short	0x0a80


	//----- nvinfo : EIATTR_SW_WAR
	.align		4
.L_98:
        /*0050*/ 	.byte	0x04, 0x36
        /*0052*/ 	.short	(.L_100 - .L_99)
.L_99:
        /*0054*/ 	.word	0x00000008
.L_100:


//--------------------- .nv.info._ZN7cutlass13device_kernelIN5flash11enable_sm90INS1_16FlashAttnFwdSm90INS1_25CollectiveMainloopFwdSm90ILi2EN4cute5tupleIJNS5_1CILi1EEES8_S8_EEENS6_IJNS7_ILi128EEENS7_ILi160EEESA_EEELi128ENS_12float_e4m3_tEfNS_4arch4Sm90ELb0ELb1ELb0ELb0ELb1ELb0ELb0ELb1ELb1ELb1ELb0ELb0EEENS1_21CollectiveEpilogueFwdINS6_IJSA_SA_SB_EEES9_NS_10bfloat16_tESF_Li256ELb0ELb1ELb0ELb1EEENS1_30DynamicPersistentTileSchedulerILi256ELi128ELb0ELb1ELb1EEEEEEEEEvNT_6ParamsE --------------------------
	.section	.nv.info._ZN7cutlass13device_kernelIN5flash11enable_sm90INS1_16FlashAttnFwdSm90INS1_25CollectiveMainloopFwdSm90ILi2EN4cute5tupleIJNS5_1CILi1EEES8_S8_EEENS6_IJNS7_ILi128EEENS7_ILi160EEESA_EEELi128ENS_12float_e4m3_tEfNS_4arch4Sm90ELb0ELb1ELb0ELb0ELb1ELb0ELb0ELb1ELb1ELb1ELb0ELb0EEENS1_21CollectiveEpilogueFwdINS6_IJSA_SA_SB_EEES9_NS_10bfloat16_tESF_Li256ELb0ELb1ELb0ELb1EEENS1_30DynamicPersistentTileSchedulerILi256ELi128ELb0ELb1ELb1EEEEEEEEEvNT_6ParamsE,"",@"SHT_CUDA_INFO"
	.sectionflags	@""
	.align	4


	//----- nvinfo : EIATTR_CUDA_API_VERSION
	.align		4
        /*0000*/ 	.byte	0x04, 0x37
        /*0002*/ 	.short	(.L_102 - .L_101)
.L_101:
        /*0004*/ 	.word	0x00000082


	//----- nvinfo : EIATTR_KPARAM_INFO
	.align		4
.L_102:
        /*0008*/ 	.byte	0x04, 0x17
        /*000a*/ 	.short	(.L_104 - .L_103)
.L_103:
        /*000c*/ 	.word	0x00000000
        /*0010*/ 	.short	0x0000
        /*0012*/ 	.short	0x0000
        /*0014*/ 	.byte	0x00, 0xf0, 0x01, 0x2a


	//----- nvinfo : EIATTR_SPARSE_MMA_MASK
	.align		4
.L_104:
        /*0018*/ 	.byte	0x03, 0x50
        /*001a*/ 	.short	0x0000


	//----- nvinfo : EIATTR_MAXREG_COUNT
	.align		4
        /*001c*/ 	.byte	0x03, 0x1b
        /*001e*/ 	.short	0x00a8


	//----- nvinfo : EIATTR_MERCURY_ISA_VERSION
	.align		4
        /*0020*/ 	.byte	0x03, 0x5f
        /*0022*/ 	.short	0x0101


	//----- nvinfo : EIATTR_VRC_CTA_INIT_COUNT
	.align		4
        /*0024*/ 	.byte	0x02, 0x4a
	.zero		1
	.zero		1


	//----- nvinfo : EIATTR_EXIT_INSTR_OFFSETS
	.align		4
        /*0028*/ 	.byte	0x04, 0x1c
        /*002a*/ 	.short	(.L_106 - .L_105)


	//   ....[0]....
.L_105:
        /*002c*/ 	.word	0x00000010


	//----- nvinfo : EIATTR_MAX_THREADS
	.align		4
.L_106:
        /*0030*/ 	.byte	0x04, 0x05
        /*0032*/ 	.short	(.L_108 - .L_107)
.L_107:
        /*0034*/ 	.word	0x00000180
        /*0038*/ 	.word	0x00000001
        /*003c*/ 	.word	0x00000001


	//----- nvinfo : EIATTR_CBANK_PARAM_SIZE
	.align		4
.L_108:
        /*0040*/ 	.byte	0x03, 0x19
        /*0042*/ 	.short	0x0a80


	//----- nvinfo : EIATTR_PARAM_CBANK
	.align		4
        /*0044*/ 	.byte	0x04, 0x0a
        /*0046*/ 	.short	(.L_110 - .L_109)
	.align		4
.L_109:
        /*0048*/ 	.word	index@(.nv.constant0._ZN7cutlass13device_kernelIN5flash11enable_sm90INS1_16FlashAttnFwdSm90INS1_25CollectiveMainloopFwdSm90ILi2EN4cute5tupleIJNS5_1CILi1EEES8_S8_EEENS6_IJNS7_ILi128EEENS7_ILi160EEESA_EEELi128ENS_12float_e4m3_tEfNS_4arch4Sm90ELb0ELb1ELb0ELb0ELb1ELb0ELb0ELb1ELb1ELb1ELb0ELb0EEENS1_21CollectiveEpilogueFwdINS6_IJSA_SA_SB_EEES9_NS_10bfloat16_tESF_Li256ELb0ELb1ELb0ELb1EEENS1_30DynamicPersistentTileSchedulerILi256ELi128ELb0ELb1ELb1EEEEEEEEEvNT_6ParamsE)
        /*004c*/ 	.short	0x0380
        /*004e*/ 	.short	0x0a80


	//----- nvinfo : EIATTR_SW_WAR
	.align		4
.L_110:
        /*0050*/ 	.byte	0x04, 0x36
        /*0052*/ 	.short	(.L_112 - .L_111)
.L_111:
        /*0054*/ 	.word	0x00000008
.L_112:


//--------------------- .nv.info._ZN7cutlass13device_kernelIN5flash11enable_sm90INS1_16FlashAttnFwdSm90INS1_25CollectiveMainloopFwdSm90ILi2EN4cute5tupleIJNS5_1CILi1EEES8_S8_EEENS6_IJNS7_ILi128EEENS7_ILi160EEESA_EEELi128ENS_12float_e4m3_tEfNS_4arch4Sm90ELb0ELb1ELb0ELb1ELb1ELb0ELb0ELb1ELb1ELb1ELb0ELb0EEENS1_21CollectiveEpilogueFwdINS6_IJSA_SA_SB_EEES9_NS_10bfloat16_tESF_Li256ELb1ELb1ELb0ELb1EEENS1_36VarlenDynamicPersistentTileSchedulerILi128ELi160ELi256ELi128ELb0ELb1ELb1ELb1ELb0ELb1EEEEEEEEEvNT_6ParamsE --------------------------
	.section	.nv.info._ZN7cutlass13device_kernelIN5flash11enable_sm90INS1_16FlashAttnFwdSm90INS1_25CollectiveMainloopFwdSm90ILi2EN4cute5tupleIJNS5_1CILi1EEES8_S8_EEENS6_IJNS7_ILi128EEENS7_ILi160EEESA_EEELi128ENS_12float_e4m3_tEfNS_4arch4Sm90ELb0ELb1ELb0ELb1ELb1ELb0ELb0ELb1ELb1ELb1ELb0ELb0EEENS1_21CollectiveEpilogueFwdINS6_IJSA_SA_SB_EEES9_NS_10bfloat16_tESF_Li256ELb1ELb1ELb0ELb1EEENS1_36VarlenDynamicPersistentTileSchedulerILi128ELi160ELi256ELi128ELb0ELb1ELb1ELb1ELb0ELb1EEEEEEEEEvNT_6ParamsE,"",@"SHT_CUDA_INFO"
	.sectionflags	@""
	.align	4


	//----- nvinfo : EIATTR_CUDA_API_VERSION
	.align		4
        /*0000*/ 	.byte	0x04, 0x37
        /*0002*/ 	.short	(.L_114 - .L_113)
.L_113:
        /*0004*/ 	.word	0x00000082


	//----- nvinfo : EIATTR_KPARAM_INFO
	.align		4
.L_114:
        /*0008*/ 	.byte	0x04, 0x17
        /*000a*/ 	.short	(.L_116 - .L_115)
.L_115:
        /*000c*/ 	.word	0x00000000
        /*0010*/ 	.short	0x0000
        /*0012*/ 	.short	0x0000
        /*0014*/ 	.byte	0x00, 0xf0, 0x01, 0x2a


	//----- nvinfo : EIATTR_SPARSE_MMA_MASK
	.align		4
.L_116:
        /*0018*/ 	.byte	0x03, 0x50
        /*001a*/ 	.short	0x0000


	//----- nvinfo : EIATTR_MAXREG_COUNT
	.align		4
        /*001c*/ 	.byte	0x03, 0x1b
        /*001e*/ 	.short	0x00a8


	//----- nvinfo : EIATTR_MERCURY_ISA_VERSION
	.align		4
        /*0020*/ 	.byte	0x03, 0x5f
        /*0022*/ 	.short	0x0101


	//----- nvinfo : EIATTR_VRC_CTA_INIT_COUNT
	.align		4
        /*0024*/ 	.byte	0x02, 0x4a
	.zero		1
	.zero		1


	//----- nvinfo : EIATTR_EXIT_INSTR_OFFSETS
	.align		4
        /*0028*/ 	.byte	0x04, 0x1c
        /*002a*/ 	.short	(.L_118 - .L_117)


	//   ....[0]....
.L_117:
        /*002c*/ 	.word	0x00000010


	//----- nvinfo : EIATTR_MAX_THREADS
	.align		4
.L_118:
        /*0030*/ 	.byte	0x04, 0x05
        /*0032*/ 	.short	(.L_120 - .L_119)
.L_119:
        /*0034*/ 	.word	0x00000180
        /*0038*/ 	.word	0x00000001
        /*003c*/ 	.word	0x00000001


	//----- nvinfo : EIATTR_CBANK_PARAM_SIZE
	.align		4
.L_120:
        /*0040*/ 	.byte	0x03, 0x19
        /*0042*/ 	.short	0x0a80


	//----- nvinfo : EIATTR_PARAM_CBANK
	.align		4
        /*0044*/ 	.byte	0x04, 0x0a
        /*0046*/ 	.short	(.L_122 - .L_121)
	.align		4
.L_121:
        /*0048*/ 	.word	index@(.nv.constant0._ZN7cutlass13device_kernelIN5flash11enable_sm90INS1_16FlashAttnFwdSm90INS1_25CollectiveMainloopFwdSm90ILi2EN4cute5tupleIJNS5_1CILi1EEES8_S8_EEENS6_IJNS7_ILi128EEENS7_ILi160EEESA_EEELi128ENS_12float_e4m3_tEfNS_4arch4Sm90ELb0ELb1ELb0ELb1ELb1ELb0ELb0ELb1ELb1ELb1ELb0ELb0EEENS1_21CollectiveEpilogueFwdINS6_IJSA_SA_SB_EEES9_NS_10bfloat16_tESF_Li256ELb1ELb1ELb0ELb1EEENS1_36VarlenDynamicPersistentTileSchedulerILi128ELi160ELi256ELi128ELb0ELb1ELb1ELb1ELb0ELb1EEEEEEEEEvNT_6ParamsE)
        /*004c*/ 	.short	0x0380
        /*004e*/ 	.short	0x0a80


	//----- nvinfo : EIATTR_SW_WAR
	.align		4
.L_122:
        /*0050*/ 	.byte	0x04, 0x36
        /*0052*/ 	.short	(.L_124 - .L_123)
.L_123:
        /*0054*/ 	.word	0x00000008
.L_124:


//--------------------- .nv.info._ZN7cutlass13device_kernelIN5flash11enable_sm90INS1_16FlashAttnFwdSm90INS1_25CollectiveMainloopFwdSm90ILi2EN4cute5tupleIJNS5_1CILi1EEES8_S8_EEENS6_IJNS7_ILi128EEENS7_ILi160EEESA_EEELi128ENS_12float_e4m3_tEfNS_4arch4Sm90ELb0ELb1ELb0ELb1ELb1ELb1ELb0ELb1ELb1ELb1ELb0ELb0EEENS1_21CollectiveEpilogueFwdINS6_IJSA_SA_SB_EEES9_NS_10bfloat16_tESF_Li256ELb1ELb1ELb0ELb1EEENS1_36VarlenDynamicPersistentTileSchedulerILi128ELi160ELi256ELi128ELb0ELb1ELb1ELb1ELb0ELb1EEEEEEEEEvNT_6ParamsE --------------------------
	.section	.nv.info._ZN7cutlass13device_kernelIN5flash11enable_sm90INS1_16FlashAttnFwdSm90INS1_25CollectiveMainloopFwdSm90ILi2EN4cute5tupleIJNS5_1CILi1EEES8_S8_EEENS6_IJNS7_ILi128EEENS7_ILi160EEESA_EEELi128ENS_12float_e4m3_tEfNS_4arch4Sm90ELb0ELb1ELb0ELb1ELb1ELb1ELb0ELb1ELb1ELb1ELb0ELb0EEENS1_21CollectiveEpilogueFwdINS6_IJSA_SA_SB_EEES9_NS_10bfloat16_tESF_Li256ELb1ELb1ELb0ELb1EEENS1_36VarlenDynamicPersistentTileSchedulerILi128ELi160ELi256ELi128ELb0ELb1ELb1ELb1ELb0ELb1EEEEEEEEEvNT_6ParamsE,"",@"SHT_CUDA_INFO"
	.sectionflags	@""
	.align	4


	//----- nvinfo : EIATTR_CUDA_API_VERSION
	.align		4
        /*0000*/ 	.byte	0x04, 0x37
        /*0002*/ 	.short	(.L_126 - .L_125)
.L_125:
        /*0004*/ 	.word	0x00000082


	//----- nvinfo : EIATTR_KPARAM_INFO
	.align		4
.L_126:
        /*0008*/ 	.byte	0x04, 0x17
        /*000a*/ 	.short	(.L_128 - .L_127)
.L_127:
        /*000c*/ 	.word	0x00000000
        /*0010*/ 	.short	0x0000
        /*0012*/ 	.short	0x0000
        /*0014*/ 	.byte	0x00, 0xf0, 0x01, 0x2a


	//----- nvinfo : EIATTR_SPARSE_MMA_MASK
	.align		4
.L_128:
        /*0018*/ 	.byte	0x03, 0x50
        /*001a*/ 	.short	0x0000


	//----- nvinfo : EIATTR_MAXREG_COUNT
	.align		4
        /*001c*/ 	.byte	0x03, 0x1b
        /*001e*/ 	.short	0x00a8


	//----- nvinfo : EIATTR_MERCURY_ISA_VERSION
	.align		4
        /*0020*/ 	.byte	0x03, 0x5f
        /*0022*/ 	.short	0x0101


	//----- nvinfo : EIATTR_VRC_CTA_INIT_COUNT
	.align		4
        /*0024*/ 	.byte	0x02, 0x4a
	.zero		1
	.zero		1


	//----- nvinfo : EIATTR_EXIT_INSTR_OFFSETS
	.align		4
        /*0028*/ 	.byte	0x04, 0x1c
        /*002a*/ 	.short	(.L_130 - .L_129)


	//   ....[0]....
.L_129:
        /*002c*/ 	.word	0x00000010


	//----- nvinfo : EIATTR_MAX_THREADS
	.align		4
.L_130:
        /*0030*/ 	.byte	0x04, 0x05
        /*0032*/ 	.short	(.L_132 - .L_131)
.L_131:
        /*0034*/ 	.word	0x00000180
        /*0038*/ 	.word	0x00000001
        /*003c*/ 	.word	0x00000001


	//----- nvinfo : EIATTR_CBANK_PARAM_SIZE
	.align		4
.L_132:
        /*0040*/ 	.byte	0x03, 0x19
        /*0042*/ 	.short	0x0a80


	//----- nvinfo : EIATTR_PARAM_CBANK
	.align		4
        /*0044*/ 	.byte	0x04, 0x0a
        /*0046*/ 	.short	(.L_134 - .L_133)
	.align		4
.L_133:
        /*0048*/ 	.word	index@(.nv.constant0._ZN7cutlass13device_kernelIN5flash11enable_sm90INS1_16FlashAttnFwdSm90INS1_25CollectiveMainloopFwdSm90ILi2EN4cute5tupleIJNS5_1CILi1EEES8_S8_EEENS6_IJNS7_ILi128EEENS7_ILi160EEESA_EEELi128ENS_12float_e4m3_tEfNS_4arch4Sm90ELb0ELb1ELb0ELb1ELb1ELb1ELb0ELb1ELb1ELb1ELb0ELb0EEENS1_21CollectiveEpilogueFwdINS6_IJSA_SA_SB_EEES9_NS_10bfloat16_tESF_Li256ELb1ELb1ELb0ELb1EEENS1_36VarlenDynamicPersistentTileSchedulerILi128ELi160ELi256ELi128ELb0ELb1ELb1ELb1ELb0ELb1EEEEEEEEEvNT_6ParamsE)
        /*004c*/ 	.short	0x0380
        /*004e*/ 	.short	0x0a80


	//----- nvinfo : EIATTR_SW_WAR
	.align		4
.L_134:
        /*0050*/ 	.byte	0x04, 0x36
        /*0052*/ 	.short	(.L_136 - .L_135)
.L_135:
        /*0054*/ 	.word	0x00000008
.L_136:


//--------------------- .nv.info._ZN7cutlass13device_kernelIN5flash11enable_sm90INS1_16FlashAttnFwdSm90INS1_25CollectiveMainloopFwdSm90ILi2EN4cute5tupleIJNS5_1CILi1EEES8_S8_EEENS6_IJNS7_ILi128EEENS7_ILi160EEESA_EEELi128ENS_12float_e4m3_tEfNS_4arch4Sm90ELb1ELb0ELb0ELb0ELb1ELb0ELb0ELb1ELb1ELb1ELb0ELb0EEENS1_21CollectiveEpilogueFwdINS6_IJSA_SA_SB_EEES9_NS_10bfloat16_tESF_Li256ELb0ELb1ELb0ELb1EEENS1_30DynamicPersistentTileSchedulerILi256ELi128ELb0ELb1ELb1EEEEEEEEEvNT_6ParamsE --------------------------
	.section	.nv.info._ZN7cutlass13device_kernelIN5flash11enable_sm90INS1_16FlashAttnFwdSm90INS1_25CollectiveMainloopFwdSm90ILi2EN4cute5tupleIJNS5_1CILi1EEES8_S8_EEENS6_IJNS7_ILi128EEENS7_ILi160EEESA_EEELi128ENS_12float_e4m3_tEfNS_4arch4Sm90ELb1ELb0ELb0ELb0ELb1ELb0ELb0ELb1ELb1ELb1ELb0ELb0EEENS1_21CollectiveEpilogueFwdINS6_IJSA_SA_SB_EEES9_NS_10bfloat16_tESF_Li256ELb0ELb1ELb0ELb1EEENS1_30DynamicPersistentTileSchedulerILi256ELi128ELb0ELb1ELb1EEEEEEEEEvNT_6ParamsE,"",@"SHT_CUDA_INFO"
	.sectionflags	@""
	.align	4


	//----- nvinfo : EIATTR_CUDA_API_VERSION
	.align		4
        /*0000*/ 	.byte	0x04, 0x37
        /*0002*/ 	.short	(.L_138 - .L_137)
.L_137:
        /*0004*/ 	.word	0x00000082


	//----- nvinfo : EIATTR_KPARAM_INFO
	.align		4
.L_138:
        /*0008*/ 	.byte	0x04, 0x17
        /*000a*/ 	.short	(.L_140 - .L_139)
.L_139:
        /*000c*/ 	.word	0x00000000
        /*0010*/ 	.short	0x0000
        /*0012*/ 	.short	0x0000
        /*0014*/ 	.byte	0x00, 0xf0, 0x01, 0x2a


	//----- nvinfo : EIATTR_SPARSE_MMA_MASK
	.align		4
.L_140:
        /*0018*/ 	.byte	0x03, 0x50
        /*001a*/ 	.short	0x0000


	//----- nvinfo : EIATTR_MAXREG_COUNT
	.align		4
        /*001c*/ 	.byte	0x03, 0x1b
        /*001e*/ 	.short	0x00a8


	//----- nvinfo : EIATTR_MERCURY_ISA_VERSION
	.align		4
        /*0020*/ 	.byte	0x03, 0x5f
        /*0022*/ 	.short	0x0101


	//----- nvinfo : EIATTR_VRC_CTA_INIT_COUNT
	.align		4
        /*0024*/ 	.byte	0x02, 0x4a
	.zero		1
	.zero		1


	//----- nvinfo : EIATTR_EXIT_INSTR_OFFSETS
	.align		4
        /*0028*/ 	.byte	0x04, 0x1c
        /*002a*/ 	.short	(.L_142 - .L_141)


	//   ....[0]....
.L_141:
        /*002c*/ 	.word	0x00000010


	//----- nvinfo : EIATTR_MAX_THREADS
	.align		4
.L_142:
        /*0030*/ 	.byte	0x04, 0x05
        /*0032*/ 	.short	(.L_144 - .L_143)
.L_143:
        /*0034*/ 	.word	0x00000180
        /*0038*/ 	.word	0x00000001
        /*003c*/ 	.word	0x00000001


	//----- nvinfo : EIATTR_CBANK_PARAM_SIZE
	.align		4
.L_144:
        /*0040*/ 	.byte	0x03, 0x19
        /*0042*/ 	.short	0x0a80


	//----- nvinfo : EIATTR_PARAM_CBANK
	.align		4
        /*0044*/ 	.byte	0x04, 0x0a
        /*0046*/ 	.short	(.L_146 - .L_145)
	.align		4
.L_145:
        /*0048*/ 	.word	index@(.nv.constant0._ZN7cutlass13device_kernelIN5flash11enable_sm90INS1_16FlashAttnFwdSm90INS1_25CollectiveMainloopFwdSm90ILi2EN4cute5tupleIJNS5_1CILi1EEES8_S8_EEENS6_IJNS7_ILi128EEENS7_ILi160EEESA_EEELi128ENS_12float_e4m3_tEfNS_4arch4Sm90ELb1ELb0ELb0ELb0ELb1ELb0ELb0ELb1ELb1ELb1ELb0ELb0EEENS1_21CollectiveEpilogueFwdINS6_IJSA_SA_SB_EEES9_NS_10bfloat16_tESF_Li256ELb0ELb1ELb0ELb1EEENS1_30DynamicPersistentTileSchedulerILi256ELi128ELb0ELb1ELb1EEEEEEEEEvNT_6ParamsE)
        /*004c*/ 	.short	0x0380
        /*004e*/ 	.short	0x0a80


	//----- nvinfo : EIATTR_SW_WAR
	.align		4
.L_146:
        /*0050*/ 	.byte	0x04, 0x36
        /*0052*/ 	.short	(.L_148 - .L_147)
.L_147:
        /*0054*/ 	.word	0x00000008
.L_148:


//--------------------- .nv.info._ZN7cutlass13device_kernelIN5flash11enable_sm90INS1_16FlashAttnFwdSm90INS1_25CollectiveMainloopFwdSm90ILi2EN4cute5tupleIJNS5_1CILi1EEES8_S8_EEENS6_IJNS7_ILi128EEENS7_ILi160EEESA_EEELi128ENS_12float_e4m3_tEfNS_4arch4Sm90ELb1ELb0ELb0ELb1ELb1ELb0ELb0ELb1ELb1ELb1ELb0ELb0EEENS1_21CollectiveEpilogueFwdINS6_IJSA_SA_SB_EEES9_NS_10bfloat16_tESF_Li256ELb1ELb1ELb0ELb1EEENS1_36VarlenDynamicPersistentTileSchedulerILi128ELi160ELi256ELi128ELb0ELb1ELb1ELb1ELb1ELb1EEEEEEEEEvNT_6ParamsE --------------------------
	.section	.nv.info._ZN7cutlass13device_kernelIN5flash11enable_sm90INS1_16FlashAttnFwdSm90INS1_25CollectiveMainloopFwdSm90ILi2EN4cute5tupleIJNS5_1CILi1EEES8_S8_EEENS6_IJNS7_ILi128EEENS7_ILi160EEESA_EEELi128ENS_12float_e4m3_tEfNS_4arch4Sm90ELb1ELb0ELb0ELb1ELb1ELb0ELb0ELb1ELb1ELb1ELb0ELb0EEENS1_21CollectiveEpilogueFwdINS6_IJSA_SA_SB_EEES9_NS_10bfloat16_tESF_Li256ELb1ELb1ELb0ELb1EEENS1_36VarlenDynamicPersistentTileSchedulerILi128ELi160ELi256ELi128ELb0ELb1ELb1ELb1ELb1ELb1EEEEEEEEEvNT_6ParamsE,"",@"SHT_CUDA_INFO"
	.sectionflags	@""
	.align	4


	//----- nvinfo : EIATTR_CUDA_API_VERSION
	.align		4
        /*0000*/ 	.byte	0x04, 0x37
        /*0002*/ 	.short	(.L_150 - .L_149)
.L_149:
        /*0004*/ 	.word	0x00000082


	//----- nvinfo : EIATTR_KPARAM_INFO
	.align		4
.L_150:
        /*0008*/ 	.byte	0x04, 0x17
        /*000a*/ 	.short	(.L_152 - .L_151)
.L_151:
        /*000c*/ 	.word	0x00000000
        /*0010*/ 	.short	0x0000
        /*0012*/ 	.short	0x0000
        /*0014*/ 	.byte	0x00, 0xf0, 0x01, 0x2a


	//----- nvinfo : EIATTR_SPARSE_MMA_MASK
	.align		4
.L_152:
        /*0018*/ 	.byte	0x03, 0x50
        /*001a*/ 	.short	0x0000


	//----- nvinfo : EIATTR_MAXREG_COUNT
	.align		4
        /*001c*/ 	.byte	0x03, 0x1b
        /*001e*/ 	.short	0x00a8


	//----- nvinfo : EIATTR_MERCURY_ISA_VERSION
	.align		4
        /*0020*/ 	.byte	0x03, 0x5f
        /*0022*/ 	.short	0x0101


	//----- nvinfo : EIATTR_VRC_CTA_INIT_COUNT
	.align		4
        /*0024*/ 	.byte	0x02, 0x4a
	.zero		1
	.zero		1


	//----- nvinfo : EIATTR_EXIT_INSTR_OFFSETS
	.align		4
        /*0028*/ 	.byte	0x04, 0x1c
        /*002a*/ 	.short	(.L_154 - .L_153)


	//   ....[0]....
.L_153:
        /*002c*/ 	.word	0x00000010


	//----- nvinfo : EIATTR_MAX_THREADS
	.align		4
.L_154:
        /*0030*/ 	.byte	0x04, 0x05
        /*0032*/ 	.short	(.L_156 - .L_155)
.L_155:
        /*0034*/ 	.word	0x00000180
        /*0038*/ 	.word	0x00000001
        /*003c*/ 	.word	0x00000001


	//----- nvinfo : EIATTR_CBANK_PARAM_SIZE
	.align		4
.L_156:
        /*0040*/ 	.byte	0x03, 0x19
        /*0042*/ 	.short	0x0a80


	//----- nvinfo : EIATTR_PARAM_CBANK
	.align		4
        /*0044*/ 	.byte	0x04, 0x0a
        /*0046*/ 	.short	(.L_158 - .L_157)
	.align		4
.L_157:
        /*0048*/ 	.word	index@(.nv.constant0._ZN7cutlass13device_kernelIN5flash11enable_sm90INS1_16FlashAttnFwdSm90INS1_25CollectiveMainloopFwdSm90ILi2EN4cute5tupleIJNS5_1CILi1EEES8_S8_EEENS6_IJNS7_ILi128EEENS7_ILi160EEESA_EEELi128ENS_12float_e4m3_tEfNS_4arch4Sm90ELb1ELb0ELb0ELb1ELb1ELb0ELb0ELb1ELb1ELb1ELb0ELb0EEENS1_21CollectiveEpilogueFwdINS6_IJSA_SA_SB_EEES9_NS_10bfloat16_tESF_Li256ELb1ELb1ELb0ELb1EEENS1_36VarlenDynamicPersistentTileSchedulerILi128ELi160ELi256ELi128ELb0ELb1ELb1ELb1ELb1ELb1EEEEEEEEEvNT_6ParamsE)
        /*004c*/ 	.short	0x0380
        /*004e*/ 	.short	0x0a80


	//----- nvinfo : EIATTR_SW_WAR
	.align		4
.L_158:
        /*0050*/ 	.byte	0x04, 0x36
        /*0052*/ 	.short	(.L_160 - .L_159)
.L_159:
        /*0054*/ 	.word	0x00000008
.L_160:


//--------------------- .nv.info._ZN7cutlass13device_kernelIN5flash11enable_sm90INS1_16FlashAttnFwdSm90INS1_25CollectiveMainloopFwdSm90ILi2EN4cute5tupleIJNS5_1CILi1EEES8_S8_EEENS6_IJNS7_ILi128EEENS7_ILi160EEESA_EEELi128ENS_12float_e4m3_tEfNS_4arch4Sm90ELb1ELb0ELb0ELb1ELb1ELb1ELb0ELb1ELb1ELb1ELb0ELb0EEENS1_21CollectiveEpilogueFwdINS6_IJSA_SA_SB_EEES9_NS_10bfloat16_tESF_Li256ELb1ELb1ELb0ELb1EEENS1_36VarlenDynamicPersistentTileSchedulerILi128ELi160ELi256ELi128ELb0ELb1ELb1ELb1ELb1ELb1EEEEEEEEEvNT_6ParamsE --------------------------
	.section	.nv.info._ZN7cutlass13device_kernelIN5flash11enable_sm90INS1_16FlashAttnFwdSm90INS1_25CollectiveMainloopFwdSm90ILi2EN4cute5tupleIJNS5_1CILi1EEES8_S8_EEENS6_IJNS7_ILi128EEENS7_ILi160EEESA_EEELi128ENS_12float_e4m3_tEfNS_4arch4Sm90ELb1ELb0ELb0ELb1ELb1ELb1ELb0ELb1ELb1ELb1ELb0ELb0EEENS1_21CollectiveEpilogueFwdINS6_IJSA_SA_SB_EEES9_NS_10bfloat16_tESF_Li256ELb1ELb1ELb0ELb1EEENS1_36VarlenDynamicPersistentTileSchedulerILi128ELi160ELi256ELi128ELb0ELb1ELb1ELb1ELb1ELb1EEEEEEEEEvNT_6ParamsE,"",@"SHT_CUDA_INFO"
	.sectionflags	@""
	.align	4


	//----- nvinfo : EIATTR_CUDA_API_VERSION
	.align		4
        /*0000*/ 	.byte	0x04, 0x37
        /*0002*/ 	.short	(.L_162 - .L_161)
.L_161:
        /*0004*/ 	.word	0x00000082


	//----- nvinfo : EIATTR_KPARAM_INFO
	.align		4
.L_162:
        /*0008*/ 	.byte	0x04, 0x17
        /*000a*/ 	.short	(.L_164 - .L_163)
.L_163:
        /*000c*/ 	.word	0x00000000
        /*0010*/ 	.short	0x0000
        /*0012*/ 	.short	0x0000
        /*0014*/ 	.byte	0x00, 0xf0, 0x01, 0x2a


	//----- nvinfo : EIATTR_SPARSE_MMA_MASK
	.align		4
.L_164:
        /*0018*/ 	.byte	0x03, 0x50
        /*001a*/ 	.short	0x0000


	//----- nvinfo : EIATTR_MAXREG_COUNT
	.align		4
        /*001c*/ 	.byte	0x03, 0x1b
        /*001e*/ 	.short	0x00a8


	//----- nvinfo : EIATTR_MERCURY_ISA_VERSION
	.align		4
        /*0020*/ 	.byte	0x03, 0x5f
        /*0022*/ 	.short	0x0101


	//----- nvinfo : EIATTR_VRC_CTA_INIT_COUNT
	.align		4
        /*0024*/ 	.byte	0x02, 0x4a
	.zero		1
	.zero		1


	//----- nvinfo : EIATTR_EXIT_INSTR_OFFSETS
	.align		4
        /*0028*/ 	.byte	0x04, 0x1c
        /*002a*/ 	.short	(.L_166 - .L_165)


	//   ....[0]....
.L_165:
        /*002c*/ 	.word	0x00000010


	//----- nvinfo : EIATTR_MAX_THREADS
	.align		4
.L_166:
        /*0030*/ 	.byte	0x04, 0x05
        /*0032*/ 	.short	(.L_168 - .L_167)
.L_167:
        /*0034*/ 	.word	0x00000180
        /*0038*/ 	.word	0x00000001
        /*003c*/ 	.word	0x00000001


	//----- nvinfo : EIATTR_CBANK_PARAM_SIZE
	.align		4
.L_168:
        /*0040*/ 	.byte	0x03, 0x19
        /*0042*/ 	.short	0x0a80


	//----- nvinfo : EIATTR_PARAM_CBANK
	.align		4
        /*0044*/ 	.byte	0x04, 0x0a
        /*0046*/ 	.short	(.L_170 - .L_169)
	.align		4
.L_169:
        /*0048*/ 	.word	index@(.nv.constant0._ZN7cutlass13device_kernelIN5flash11enable_sm90INS1_16FlashAttnFwdSm90INS1_25CollectiveMainloopFwdSm90ILi2EN4cute5tupleIJNS5_1CILi1EEES8_S8_EEENS6_IJNS7_ILi128EEENS7_ILi160EEESA_EEELi128ENS_12float_e4m3_tEfNS_4arch4Sm90ELb1ELb0ELb0ELb1ELb1ELb1ELb0ELb1ELb1ELb1ELb0ELb0EEENS1_21CollectiveEpilogueFwdINS6_IJSA_SA_SB_EEES9_NS_10bfloat16_tESF_Li256ELb1ELb1ELb0ELb1EEENS1_36VarlenDynamicPersistentTileSchedulerILi128ELi160ELi256ELi128ELb0ELb1ELb1ELb1ELb1ELb1EEEEEEEEEvNT_6ParamsE)
        /*004c*/ 	.short	0x0380
        /*004e*/ 	.short	0x0a80


	//----- nvinfo : EIATTR_SW_WAR
	.align		4
.L_170:
        /*0050*/ 	.byte	0x04, 0x36
        /*0052*/ 	.short	(.L_172 - .L_171)
.L_171:
        /*0054*/ 	.word	0x00000008
.L_172:


//--------------------- .nv.callgraph             --------------------------
	.section	.nv.callgraph,"",@"SHT_CUDA_CALLGRAPH"
	.align	4
	.sectionentsize	8
	.align		4
        /*0000*/ 	.word	0x00000000
	.align		4
        /*0004*/ 	.word	0xffffffff
	.align		4
        /*0008*/ 	.word	0x00000000
	.align		4
        /*000c*/ 	.word	0xfffffffe
	.align		4
        /*0010*/ 	.word	0x00000000
	.align		4
        /*0014*/ 	.word	0xfffffffd
	.align		4
        /*0018*/ 	.word	0x00000000
	.align		4
        /*001c*/ 	.word	0xfffffffc


//--------------------- .nv.constant4             --------------------------
	.section	.nv.constant4,"a",@progbits
	.align	8
	.align		8
.nv.constant4:
        /*0000*/ 	.dword	_ZN72_INTERNAL_ad1e3db0_36_flash_fwd_hdim128_e4m3_paged_sm90_cu_f3e6f9ee_29424cuda3std3__45__cpo5beginE
	.align		8
        /*0008*/ 	.dword	_ZN72_INTERNAL_ad1e3db0_36_flash_fwd_hdim128_e4m3_paged_sm90_cu_f3e6f9ee_29424cuda3std3__45__cpo3endE
	.align		8
        /*0010*/ 	.dword	_ZN72_INTERNAL_ad1e3db0_36_flash_fwd_hdim128_e4m3_paged_sm90_cu_f3e6f9ee_29424cuda3std3__45__cpo6cbeginE
	.align		8
        /*0018*/ 	.dword	_ZN72_INTERNAL_ad1e3db0_36_flash_fwd_hdim128_e4m3_paged_sm90_cu_f3e6f9ee_29424cuda3std3__45__cpo4cendE
	.align		8
        /*0020*/ 	.dword	_ZN72_INTERNAL_ad1e3db0_36_flash_fwd_hdim128_e4m3_paged_sm90_cu_f3e6f9ee_29424cuda3std3__474_GLOBAL__N__ad1e3db0_36_flash_fwd_hdim128_e4m3_paged_sm90_cu_f3e6f9ee_29426ignoreE
	.align		8
        /*0028*/ 	.dword	_ZN72_INTERNAL_ad1e3db0_36_flash_fwd_hdim128_e4m3_paged_sm90_cu_f3e6f9ee_29424cuda3std3__419piecewise_constructE
	.align		8
        /*0030*/ 	.dword	_ZN72_INTERNAL_ad1e3db0_36_flash_fwd_hdim128_e4m3_paged_sm90_cu_f3e6f9ee_29424cuda3std3__48in_placeE
	.align		8
        /*0038*/ 	.dword	_ZN72_INTERNAL_ad1e3db0_36_flash_fwd_hdim128_e4m3_paged_sm90_cu_f3e6f9ee_29424cuda3std6ranges3__45__cpo4swapE
	.align		8
        /*0040*/ 	.dword	_ZN72_INTERNAL_ad1e3db0_36_flash_fwd_hdim128_e4m3_paged_sm90_cu_f3e6f9ee_29424cuda3std6ranges3__45__cpo9iter_moveE
	.align		8
        /*0048*/ 	.dword	_ZN72_INTERNAL_ad1e3db0_36_flash_fwd_hdim128_e4m3_paged_sm90_cu_f3e6f9ee_29424cute7productE
	.align		8
        /*0050*/ 	.dword	_ZN72_INTERNAL_ad1e3db0_36_flash_fwd_hdim128_e4m3_paged_sm90_cu_f3e6f9ee_29424cute1_E


//--------------------- .text._ZN7cutlass13device_kernelIN5flash11enable_sm90INS1_16FlashAttnFwdSm90INS1_25CollectiveMainloopFwdSm90ILi2EN4cute5tupleIJNS5_1CILi1EEES8_S8_EEENS6_IJNS7_ILi128EEENS7_ILi160EEESA_EEELi128ENS_12float_e4m3_tEfNS_4arch4Sm90ELb0ELb0ELb0ELb0ELb1ELb0ELb0ELb1ELb1ELb1ELb0ELb0EEENS1_21CollectiveEpilogueFwdINS6_IJSA_SA_SB_EEES9_NS_10bfloat16_tESF_Li256ELb0ELb1ELb0ELb1EEENS1_29StaticPersistentTileSchedulerILb0EEEEEEEEEvNT_6ParamsE --------------------------
	.section	.text._ZN7cutlass13device_kernelIN5flash11enable_sm90INS1_16FlashAttnFwdSm90INS1_25CollectiveMainloopFwdSm90ILi2EN4cute5tupleIJNS5_1CILi1EEES8_S8_EEENS6_IJNS7_ILi128EEENS7_ILi160EEESA_EEELi128ENS_12float_e4m3_tEfNS_4arch4Sm90ELb0ELb0ELb0ELb0ELb1ELb0ELb0ELb1ELb1ELb1ELb0ELb0EEENS1_21CollectiveEpilogueFwdINS6_IJSA_SA_SB_EEES9_NS_10bfloat16_tESF_Li256ELb0ELb1ELb0ELb1EEENS1_29StaticPersistentTileSchedulerILb0EEEEEEEEEvNT_6ParamsE,"ax",@progbits
	.align	128
.text._ZN7cutlass13device_kernelIN5flash11enable_sm90INS1_16FlashAttnFwdSm90INS1_25CollectiveMainloopFwdSm90ILi2EN4cute5tupleIJNS5_1CILi1EEES8_S8_EEENS6_IJNS7_ILi128EEENS7_ILi160EEESA_EEELi128ENS_12float_e4m3_tEfNS_4arch4Sm90ELb0ELb0ELb0ELb0ELb1ELb0ELb0ELb1ELb1ELb1ELb0ELb0EEENS1_21CollectiveEpilogueFwdINS6_IJSA_SA_SB_EEES9_NS_10bfloat16_tESF_Li256ELb0ELb1ELb0ELb1EEENS1_29StaticPersistentTileSchedulerILb0EEEEEEEEEvNT_6ParamsE:
        .type           _ZN7cutlass13device_kernelIN5flash11enable_sm90INS1_16FlashAttnFwdSm90INS1_25CollectiveMainloopFwdSm90ILi2EN4cute5tupleIJNS5_1CILi1EEES8_S8_EEENS6_IJNS7_ILi128EEENS7_ILi160EEESA_EEELi128ENS_12float_e4m3_tEfNS_4arch4Sm90ELb0ELb0ELb0ELb0ELb1ELb0ELb0ELb1ELb1ELb1ELb0ELb0EEENS1_21CollectiveEpilogueFwdINS6_IJSA_SA_SB_EEES9_NS_10bfloat16_tESF_Li256ELb0ELb1ELb0ELb1EEENS1_29StaticPersistentTileSchedulerILb0EEEEEEEEEvNT_6ParamsE,@function
        .size           _ZN7cutlass13device_kernelIN5flash11enable_sm90INS1_16FlashAttnFwdSm90INS1_25CollectiveMainloopFwdSm90ILi2EN4cute5tupleIJNS5_1CILi1EEES8_S8_EEENS6_IJNS7_ILi128EEENS7_ILi160EEESA_EEELi128ENS_12float_e4m3_tEfNS_4arch4Sm90ELb0ELb0ELb0ELb0ELb1ELb0ELb0ELb1ELb1ELb1ELb0ELb0EEENS1_21CollectiveEpilogueFwdINS6_IJSA_SA_SB_EEES9_NS_10bfloat16_tESF_Li256ELb0ELb1ELb0ELb1EEENS1_29StaticPersistentTileSchedulerILb0EEEEEEEEEvNT_6ParamsE,(.L_x_9 - _ZN7cutlass13device_kernelIN5flash11enable_sm90INS1_16FlashAttnFwdSm90INS1_25CollectiveMainloopFwdSm90ILi2EN4cute5tupleIJNS5_1CILi1EEES8_S8_EEENS6_IJNS7_ILi128EEENS7_ILi160EEESA_EEELi128ENS_12float_e4m3_tEfNS_4arch4Sm90ELb0ELb0ELb0ELb0ELb1ELb0ELb0ELb1ELb1ELb1ELb0ELb0EEENS1_21CollectiveEpilogueFwdINS6_IJSA_SA_SB_EEES9_NS_10bfloat16_tESF_Li256ELb0ELb1ELb0ELb1EEENS1_29StaticPersistentTileSchedulerILb0EEEEEEEEEvNT_6ParamsE)
        .other          _ZN7cutlass13device_kernelIN5flash11enable_sm90INS1_16FlashAttnFwdSm90INS1_25CollectiveMainloopFwdSm90ILi2EN4cute5tupleIJNS5_1CILi1EEES8_S8_EEENS6_IJNS7_ILi128EEENS7_ILi160EEESA_EEELi128ENS_12float_e4m3_tEfNS_4arch4Sm90ELb0ELb0ELb0ELb0ELb1ELb0ELb0ELb1ELb1ELb1ELb0ELb0EEENS1_21CollectiveEpilogueFwdINS6_IJSA_SA_SB_EEES9_NS_10bfloat16_tESF_Li256ELb0ELb1ELb0ELb1EEENS1_29StaticPersistentTileSchedulerILb0EEEEEEEEEvNT_6ParamsE,@"STO_CUDA_ENTRY STV_DEFAULT"
_ZN7cutlass13device_kernelIN5flash11enable_sm90INS1_16FlashAttnFwdSm90INS1_25CollectiveMainloopFwdSm90ILi2EN4cute5tupleIJNS5_1CILi1EEES8_S8_EEENS6_IJNS7_ILi128EEENS7_ILi160EEESA_EEELi128ENS_12float_e4m3_tEfNS_4arch4Sm90ELb0ELb0ELb0ELb0ELb1ELb0ELb0ELb1ELb1ELb1ELb0ELb0EEENS1_21CollectiveEpilogueFwdINS6_IJSA_SA_SB_EEES9_NS_10bfloat16_tESF_Li256ELb0ELb1ELb0ELb1EEENS1_29StaticPersistentTileSchedulerILb0EEEEEEEEEvNT_6ParamsE:
[----:B------:R-:W-:Y:S01]  /*0000*/  LDC R1, c[0x0][0x37c] ;  /* 0x0000df00ff017b82 */ /* 0x000fe20000000800 */
[----:B------:R-:W-:Y:S05]  /*0010*/  EXIT ;  /* 0x000000000000794d */ /* 0x000fea0003800000 */
.L_x_0:
[----:B------:R-:W-:-:S00]  /*0020*/  BRA `(.L_x_0) ;  /* 0xfffffffc00fc7947 */ /* 0x000fc0000383ffff */
[----:B------:R-:W-:-:S00]  /*0030*/  NOP ;  /* 0x0000000000007918 */ /* 0x000fc00000000000 */
        /* <DEDUP_REMOVED lines=12> */
.L_x_9:


//--------------------- .text._ZN7cutlass13device_kernelIN5flash11enable_sm90INS1_16FlashAttnFwdSm90INS1_25CollectiveMainloopFwdSm90ILi2EN4cute5tupleIJNS5_1CILi1EEES8_S8_EEENS6_IJNS7_ILi128EEENS7_ILi160EEESA_EEELi128ENS_12float_e4m3_tEfNS_4arch4Sm90ELb0ELb0ELb0ELb1ELb1ELb0ELb0ELb1ELb1ELb1ELb0ELb0EEENS1_21CollectiveEpilogueFwdINS6_IJSA_SA_SB_EEES9_NS_10bfloat16_tESF_Li256ELb1ELb1ELb0ELb1EEENS1_36VarlenDynamicPersistentTileSchedulerILi128ELi160ELi256ELi128ELb0ELb1ELb1ELb0ELb1ELb1EEEEEEEEEvNT_6ParamsE --------------------------
	.section	.text._ZN7cutlass13device_kernelIN5flash11enable_sm90INS1_16FlashAttnFwdSm90INS1_25CollectiveMainloopFwdSm90ILi2EN4cute5tupleIJNS5_1CILi1EEES8_S8_EEENS6_IJNS7_ILi128EEENS7_ILi160EEESA_EEELi128ENS_12float_e4m3_tEfNS_4arch4Sm90ELb0ELb0ELb0ELb1ELb1ELb0ELb0ELb1ELb1ELb1ELb0ELb0EEENS1_21CollectiveEpilogueFwdINS6_IJSA_SA_SB_EEES9_NS_10bfloat16_tESF_Li256ELb1ELb1ELb0ELb1EEENS1_36VarlenDynamicPersistentTileSchedulerILi128ELi160ELi256ELi128ELb0ELb1ELb1ELb0ELb1ELb1EEEEEEEEEvNT_6ParamsE,"ax",@progbits
	.align	128
.text._ZN7cutlass13device_kernelIN5flash11enable_sm90INS1_16FlashAttnFwdSm90INS1_25CollectiveMainloopFwdSm90ILi2EN4cute5tupleIJNS5_1CILi1EEES8_S8_EEENS6_IJNS7_ILi128EEENS7_ILi160EEESA_EEELi128ENS_12float_e4m3_tEfNS_4arch4Sm90ELb0ELb0ELb0ELb1ELb1ELb0ELb0ELb1ELb1ELb1ELb0ELb0EEENS1_21CollectiveEpilogueFwdINS6_IJSA_SA_SB_EEES9_NS_10bfloat16_tESF_Li256ELb1ELb1ELb0ELb1EEENS1_36VarlenDynamicPersistentTileSchedulerILi128ELi160ELi256ELi128ELb0ELb1ELb1ELb0ELb1ELb1EEEEEEEEEvNT_6ParamsE:
        .type           _ZN7cutlass13device_kernelIN5flash11enable_sm90INS1_16FlashAttnFwdSm90INS1_25CollectiveMainloopFwdSm90ILi2EN4cute5tupleIJNS5_1CILi1EEES8_S8_EEENS6_IJNS7_ILi128EEENS7_ILi160EEESA_EEELi128ENS_12float_e4m3_tEfNS_4arch4Sm90ELb0ELb0ELb0ELb1ELb1ELb0ELb0ELb1ELb1ELb1ELb0ELb0EEENS1_21CollectiveEpilogueFwdINS6_IJSA_SA_SB_EEES9_NS_10bfloat16_tESF_Li256ELb1ELb1ELb0ELb1EEENS1_36VarlenDynamicPersistentTileSchedulerILi128ELi160ELi256ELi128ELb0ELb1ELb1ELb0ELb1ELb1EEEEEEEEEvNT_6ParamsE,@function
        .size           _ZN7cutlass13device_kernelIN5flash11enable_sm90INS1_16FlashAttnFwdSm90INS1_25CollectiveMainloopFwdSm90ILi2EN4cute5tupleIJNS5_1CILi1EEES8_S8_EEENS6_IJNS7_ILi128EEENS7_ILi160EEESA_EEELi128ENS_12float_e4m3_tEfNS_4arch4Sm90ELb0ELb0ELb0ELb1ELb1ELb0ELb0ELb1ELb1ELb1ELb0ELb0EEENS1_21CollectiveEpilogueFwdINS6_IJSA_SA_SB_EEES9_NS_10bfloat16_tESF_Li256ELb1ELb1ELb0ELb1EEENS1_36VarlenDynamicPersistentTileSchedulerILi128ELi160ELi256ELi128ELb0ELb1ELb1ELb0ELb1ELb1EEEEEEEEEvNT_6ParamsE,(.L_x_10 - _ZN7cutlass13device_kernelIN5flash11enable_sm90INS1_16FlashAttnFwdSm90INS1_25CollectiveMainloopFwdSm90ILi2EN4cute5tupleIJNS5_1CILi1EEES8_S8_EEENS6_IJNS7_ILi128EEENS7_ILi160EEESA_EEELi128ENS_12float_e4m3_tEfNS_4arch4Sm90ELb0ELb0ELb0ELb1ELb1ELb0ELb0ELb1ELb1ELb1ELb0ELb0EEENS1_21CollectiveEpilogueFwdINS6_IJSA_SA_SB_EEES9_NS_10bfloat16_tESF_Li256ELb1ELb1ELb0ELb1EEENS1_36VarlenDynamicPersistentTileSchedulerILi128ELi160ELi256ELi128ELb0ELb1ELb1ELb0ELb1ELb1EEEEEEEEEvNT_6ParamsE)
        .other          _ZN7cutlass13device_kernelIN5flash11enable_sm90INS1_16FlashAttnFwdSm90INS1_25CollectiveMainloopFwdSm90ILi2EN4cute5tupleIJNS5_1CILi1EEES8_S8_EEENS6_IJNS7_ILi128EEENS7_ILi160EEESA_EEELi128ENS_12float_e4m3_tEfNS_4arch4Sm90ELb0ELb0ELb0ELb1ELb1ELb0ELb0ELb1ELb1ELb1ELb0ELb0EEENS1_21CollectiveEpilogueFwdINS6_IJSA_SA_SB_EEES9_NS_10bfloat16_tESF_Li256ELb1ELb1ELb0ELb1EEENS1_36VarlenDynamicPersistentTileSchedulerILi128ELi160ELi256ELi128ELb0ELb1ELb1ELb0ELb1ELb1EEEEEEEEEvNT_6ParamsE,@"STO_CUDA_ENTRY STV_DEFAULT"
_ZN7cutlass13device_kernelIN5flash11enable_sm90INS1_16FlashAttnFwdSm90INS1_25CollectiveMainloopFwdSm90ILi2EN4cute5tupleIJNS5_1CILi1EEES8_S8_EEENS6_IJNS7_ILi128EEENS7_ILi160EEESA_EEELi128ENS_12float_e4m3_tEfNS_4arch4Sm90ELb0ELb0ELb0ELb1ELb1ELb0ELb0ELb1ELb1ELb1ELb0ELb0EEENS1_21CollectiveEpilogueFwdINS6_IJSA_SA_SB_EEES9_NS_10bfloat16_tESF_Li256ELb1ELb1ELb0ELb1EEENS1_36VarlenDynamicPersistentTileSchedulerILi128ELi160ELi256ELi128ELb0ELb1ELb1ELb0ELb1ELb1EEEEEEEEEvNT_6ParamsE:
[----:B------:R-:W-:Y:S01]  /*0000*/  LDC R1, c[0x0][0x37c] ;  /* 0x0000df00ff017b82 */ /* 0x000fe20000000800 */
[----:B------:R-:W-:Y:S05]  /*0010*/  EXIT ;  /* 0x000000000000794d */ /* 0x000fea0003800000 */
.L_x_1:
        /* <DEDUP_REMOVED lines=14> */
.L_x_10:


//--------------------- .text._ZN7cutlass13device_kernelIN5flash11enable_sm90INS1_16FlashAttnFwdSm90INS1_25CollectiveMainloopFwdSm90ILi2EN4cute5tupleIJNS5_1CILi1EEES8_S8_EEENS6_IJNS7_ILi128EEENS7_ILi160EEESA_EEELi128ENS_12float_e4m3_tEfNS_4arch4Sm90ELb0ELb0ELb0ELb1ELb1ELb1ELb0ELb1ELb1ELb1ELb0ELb0EEENS1_21CollectiveEpilogueFwdINS6_IJSA_SA_SB_EEES9_NS_10bfloat16_tESF_Li256ELb1ELb1ELb0ELb1EEENS1_36VarlenDynamicPersistentTileSchedulerILi128ELi160ELi256ELi128ELb0ELb1ELb1ELb0ELb1ELb1EEEEEEEEEvNT_6ParamsE --------------------------
	.section	.text._ZN7cutlass13device_kernelIN5flash11enable_sm90INS1_16FlashAttnFwdSm90INS1_25CollectiveMainloopFwdSm90ILi2EN4cute5tupleIJNS5_1CILi1EEES8_S8_EEENS6_IJNS7_ILi128EEENS7_ILi160EEESA_EEELi128ENS_12float_e4m3_tEfNS_4arch4Sm90ELb0ELb0ELb0ELb1ELb1ELb1ELb0ELb1ELb1ELb1ELb0ELb0EEENS1_21CollectiveEpilogueFwdINS6_IJSA_SA_SB_EEES9_NS_10bfloat16_tESF_Li256ELb1ELb1ELb0ELb1EEENS1_36VarlenDynamicPersistentTileSchedulerILi128ELi160ELi256ELi128ELb0ELb1ELb1ELb0ELb1ELb1EEEEEEEEEvNT_6ParamsE,"ax",@progbits
	.align	128
.text._ZN7cutlass13device_kernelIN5flash11enable_sm90INS1_16FlashAttnFwdSm90INS1_25CollectiveMainloopFwdSm90ILi2EN4cute5tupleIJNS5_1CILi1EEES8_S8_EEENS6_IJNS7_ILi128EEENS7_ILi160EEESA_EEELi128ENS_12float_e4m3_tEfNS_4arch4Sm90ELb0ELb0ELb0ELb1ELb1ELb1ELb0ELb1ELb1ELb1ELb0ELb0EEENS1_21CollectiveEpilogueFwdINS6_IJSA_SA_SB_EEES9_NS_10bfloat16_tESF_Li256ELb1ELb1ELb0ELb1EEENS1_36VarlenDynamicPersistentTileSchedulerILi128ELi160ELi256ELi128ELb0ELb1ELb1ELb0ELb1ELb1EEEEEEEEEvNT_6ParamsE:
        .type           _ZN7cutlass13device_kernelIN5flash11enable_sm90INS1_16FlashAttnFwdSm90INS1_25CollectiveMainloopFwdSm90ILi2EN4cute5tupleIJNS5_1CILi1EEES8_S8_EEENS6_IJNS7_ILi128EEENS7_ILi160EEESA_EEELi128ENS_12float_e4m3_tEfNS_4arch4Sm90ELb0ELb0ELb0ELb1ELb1ELb1ELb0ELb1ELb1ELb1ELb0ELb0EEENS1_21CollectiveEpilogueFwdINS6_IJSA_SA_SB_EEES9_NS_10bfloat16_tESF_Li256ELb1ELb1ELb0ELb1EEENS1_36VarlenDynamicPersistentTileSchedulerILi128ELi160ELi256ELi128ELb0ELb1ELb1ELb0ELb1ELb1EEEEEEEEEvNT_6ParamsE,@function
        .size           _ZN7cutlass13device_kernelIN5flash11enable_sm90INS1_16FlashAttnFwdSm90INS1_25CollectiveMainloopFwdSm90ILi2EN4cute5tupleIJNS5_1CILi1EEES8_S8_EEENS6_IJNS7_ILi128EEENS7_ILi160EEESA_EEELi128ENS_12float_e4m3_tEfNS_4arch4Sm90ELb0ELb0ELb0ELb1ELb1ELb1ELb0ELb1ELb1ELb1ELb0ELb0EEENS1_21CollectiveEpilogueFwdINS6_IJSA_SA_SB_EEES9_NS_10bfloat16_tESF_Li256ELb1ELb1ELb0ELb1EEENS1_36VarlenDynamicPersistentTileSchedulerILi128ELi160ELi256ELi128ELb0ELb1ELb1ELb0ELb1ELb1EEEEEEEEEvNT_6ParamsE,(.L_x_11 - _ZN7cutlass13device_kernelIN5flash11enable_sm90INS1_16FlashAttnFwdSm90INS1_25CollectiveMainloopFwdSm90ILi2EN4cute5tupleIJNS5_1CILi1EEES8_S8_EEENS6_IJNS7_ILi128EEENS7_ILi160EEESA_EEELi128ENS_12float_e4m3_tEfNS_4arch4Sm90ELb0ELb0ELb0ELb1ELb1ELb1ELb0ELb1ELb1ELb1ELb0ELb0EEENS1_21CollectiveEpilogueFwdINS6_IJSA_SA_SB_EEES9_NS_10bfloat16_tESF_Li256ELb1ELb1ELb0ELb1EEENS1_36VarlenDynamicPersistentTileSchedulerILi128ELi160ELi256ELi128ELb0ELb1ELb1ELb0ELb1ELb1EEEEEEEEEvNT_6ParamsE)
        .other          _ZN7cutlass13device_kernelIN5flash11enable_sm90INS1_16FlashAttnFwdSm90INS1_25CollectiveMainloopFwdSm90ILi2EN4cute5tupleIJNS5_1CILi1EEES8_S8_EEENS6_IJNS7_ILi128EEENS7_ILi160EEESA_EEELi128ENS_12float_e4m3_tEfNS_4arch4Sm90ELb0ELb0ELb0ELb1ELb1ELb1ELb0ELb1ELb1ELb1ELb0ELb0EEENS1_21CollectiveEpilogueFwdINS6_IJSA_SA_SB_EEES9_NS_10bfloat16_tESF_Li256ELb1ELb1ELb0ELb1EEENS1_36VarlenDynamicPersistentTileSchedulerILi128ELi160ELi256ELi128ELb0ELb1ELb1ELb0ELb1ELb1EEEEEEEEEvNT_6ParamsE,@"STO_CUDA_ENTRY STV_DEFAULT"
_ZN7cutlass13device_kernelIN5flash11enable_sm90INS1_16FlashAttnFwdSm90INS1_25CollectiveMainloopFwdSm90ILi2EN4cute5tupleIJNS5_1CILi1EEES8_S8_EEENS6_IJNS7_ILi128EEENS7_ILi160EEESA_EEELi128ENS_12float_e4m3_tEfNS_4arch4Sm90ELb0ELb0ELb0ELb1ELb1ELb1ELb0ELb1ELb1ELb1ELb0ELb0EEENS1_21CollectiveEpilogueFwdINS6_IJSA_SA_SB_EEES9_NS_10bfloat16_tESF_Li256ELb1ELb1ELb0ELb1EEENS1_36VarlenDynamicPersistentTileSchedulerILi128ELi160ELi256ELi128ELb0ELb1ELb1ELb0ELb1ELb1EEEEEEEEEvNT_6ParamsE:
[----:B------:R-:W-:Y:S01]  /*0000*/  LDC R1, c[0x0][0x37c] ;  /* 0x0000df00ff017b82 */ /* 0x000fe20000000800 */
[----:B------:R-:W-:Y:S05]  /*0010*/  EXIT ;  /* 0x000000000000794d */ /* 0x000fea0003800000 */
.L_x_2:
        /* <DEDUP_REMOVED lines=14> */
.L_x_11:


//--------------------- .text._ZN7cutlass13device_kernelIN5flash11enable_sm90INS1_16FlashAttnFwdSm90INS1_25CollectiveMainloopFwdSm90ILi2EN4cute5tupleIJNS5_1CILi1EEES8_S8_EEENS6_IJNS7_ILi128EEENS7_ILi160EEESA_EEELi128ENS_12float_e4m3_tEfNS_4arch4Sm90ELb0ELb1ELb0ELb0ELb1ELb0ELb0ELb1ELb1ELb1ELb0ELb0EEENS1_21CollectiveEpilogueFwdINS6_IJSA_SA_SB_EEES9_NS_10bfloat16_tESF_Li256ELb0ELb1ELb0ELb1EEENS1_30DynamicPersistentTileSchedulerILi256ELi128ELb0ELb1ELb1EEEEEEEEEvNT_6ParamsE --------------------------
	.section	.text._ZN7cutlass13device_kernelIN5flash11enable_sm90INS1_16FlashAttnFwdSm90INS1_25CollectiveMainloopFwdSm90ILi2EN4cute5tupleIJNS5_1CILi1EEES8_S8_EEENS6_IJNS7_ILi128EEENS7_ILi160EEESA_EEELi128ENS_12float_e4m3_tEfNS_4arch4Sm90ELb0ELb1ELb0ELb0ELb1ELb0ELb0ELb1ELb1ELb1ELb0ELb0EEENS1_21CollectiveEpilogueFwdINS6_IJSA_SA_SB_EEES9_NS_10bfloat16_tESF_Li256ELb0ELb1ELb0ELb1EEENS1_30DynamicPersistentTileSchedulerILi256ELi128ELb0ELb1ELb1EEEEEEEEEvNT_6ParamsE,"ax",@progbits
	.align	128
.text._ZN7cutlass13device_kernelIN5flash11enable_sm90INS1_16FlashAttnFwdSm90INS1_25CollectiveMainloopFwdSm90ILi2EN4cute5tupleIJNS5_1CILi1EEES8_S8_EEENS6_IJNS7_ILi128EEENS7_ILi160EEESA_EEELi128ENS_12float_e4m3_tEfNS_4arch4Sm90ELb0ELb1ELb0ELb0ELb1ELb0ELb0ELb1ELb1ELb1ELb0ELb0EEENS1_21CollectiveEpilogueFwdINS6_IJSA_SA_SB_EEES9_NS_10bfloat16_tESF_Li256ELb0ELb1ELb0ELb1EEENS1_30DynamicPersistentTileSchedulerILi256ELi128ELb0ELb1ELb1EEEEEEEEEvNT_6ParamsE:
        .type           _ZN7cutlass13device_kernelIN5flash11enable_sm90INS1_16FlashAttnFwdSm90INS1_25CollectiveMainloopFwdSm90ILi2EN4cute5tupleIJNS5_1CILi1EEES8_S8_EEENS6_IJNS7_ILi128EEENS7_ILi160EEESA_EEELi128ENS_12float_e4m3_tEfNS_4arch4Sm90ELb0ELb1ELb0ELb0ELb1ELb0ELb0ELb1ELb1ELb1ELb0ELb0EEENS1_21CollectiveEpilogueFwdINS6_IJSA_SA_SB_EEES9_NS_10bfloat16_tESF_Li256ELb0ELb1ELb0ELb1EEENS1_30DynamicPersistentTileSchedulerILi256ELi128ELb0ELb1ELb1EEEEEEEEEvNT_6ParamsE,@function
        .size           _ZN7cutlass13device_kernelIN5flash11enable_sm90INS1_16FlashAttnFwdSm90INS1_25CollectiveMainloopFwdSm90ILi2EN4cute5tupleIJNS5_1CILi1EEES8_S8_EEENS6_IJNS7_ILi128EEENS7_ILi160EEESA_EEELi128ENS_12float_e4m3_tEfNS_4arch4Sm90ELb0ELb1ELb0ELb0ELb1ELb0ELb0ELb1ELb1ELb1ELb0ELb0EEENS1_21CollectiveEpilogueFwdINS6_IJSA_SA_SB_EEES9_NS_10bfloat16_tESF_Li256ELb0ELb1ELb0ELb1EEENS1_30DynamicPersistentTileSchedulerILi256ELi128ELb0ELb1ELb1EEEEEEEEEvNT_6ParamsE,(.L_x_12 - _ZN7cutlass13device_kernelIN5flash11enable_sm90INS1_16FlashAttnFwdSm90INS1_25CollectiveMainloopFwdSm90ILi2EN4cute5tupleIJNS5_1CILi1EEES8_S8_EEENS6_IJNS7_ILi128EEENS7_ILi160EEESA_EEELi128ENS_12float_e4m3_tEfNS_4arch4Sm90ELb0ELb1ELb0ELb0ELb1ELb0ELb0ELb1ELb1ELb1ELb0ELb0EEENS1_21CollectiveEpilogueFwdINS6_IJSA_SA_SB_EEES9_NS_10bfloat16_tESF_Li256ELb0ELb1ELb0ELb1EEENS1_30DynamicPersistentTileSchedulerILi256ELi128ELb0ELb1ELb1EEEEEEEEEvNT_6ParamsE)
        .other          _ZN7cutlass13device_kernelIN5flash11enable_sm90INS1_16FlashAttnFwdSm90INS1_25CollectiveMainloopFwdSm90ILi2EN4cute5tupleIJNS5_1CILi1EEES8_S8_EEENS6_IJNS7_ILi128EEENS7_ILi160EEESA_EEELi128ENS_12float_e4m3_tEfNS_4arch4Sm90ELb0ELb1ELb0ELb0ELb1ELb0ELb0ELb1ELb1ELb1ELb0ELb0EEENS1_21CollectiveEpilogueFwdINS6_IJSA_SA_SB_EEES9_NS_10bfloat16_tESF_Li256ELb0ELb1ELb0ELb1EEENS1_30DynamicPersistentTileSchedulerILi256ELi128ELb0ELb1ELb1EEEEEEEEEvNT_6ParamsE,@"STO_CUDA_ENTRY STV_DEFAULT"
_ZN7cutlass13device_kernelIN5flash11enable_sm90INS1_16FlashAttnFwdSm90INS1_25CollectiveMainloopFwdSm90ILi2EN4cute5tupleIJNS5_1CILi1EEES8_S8_EEENS6_IJNS7_ILi128EEENS7_ILi160EEESA_EEELi128ENS_12float_e4m3_tEfNS_4arch4Sm90ELb0ELb1ELb0ELb0ELb1ELb0ELb0ELb1ELb1ELb1ELb0ELb0EEENS1_21CollectiveEpilogueFwdINS6_IJSA_SA_SB_EEES9_NS_10bfloat16_tESF_Li256ELb0ELb1ELb0ELb1EEENS1_30DynamicPersistentTileSchedulerILi256ELi128ELb0ELb1ELb1EEEEEEEEEvNT_6ParamsE:
[----:B------:R-:W-:Y:S01]  /*0000*/  LDC R1, c[0x0][0x37c] ;  /* 0x0000df00ff017b82 */ /* 0x000fe20000000800 */
[----:B------:R-:W-:Y:S05]  /*0010*/  EXIT ;  /* 0x000000000000794d */ /* 0x000fea0003800000 */
.L_x_3:
        /* <DEDUP_REMOVED lines=14> */
.L_x_12:


//--------------------- .text._ZN7cutlass13device_kernelIN5flash11enable_sm90INS1_16FlashAttnFwdSm90INS1_25CollectiveMainloopFwdSm90ILi2EN4cute5tupleIJNS5_1CILi1EEES8_S8_EEENS6_IJNS7_ILi128EEENS7_ILi160EEESA_EEELi128ENS_12float_e4m3_tEfNS_4arch4Sm90ELb0ELb1ELb0ELb1ELb1ELb0ELb0ELb1ELb1ELb1ELb0ELb0EEENS1_21CollectiveEpilogueFwdINS6_IJSA_SA_SB_EEES9_NS_10bfloat16_tESF_Li256ELb1ELb1ELb0ELb1EEENS1_36VarlenDynamicPersistentTileSchedulerILi128ELi160ELi256ELi128ELb0ELb1ELb1ELb1ELb0ELb1EEEEEEEEEvNT_6ParamsE --------------------------
	.section	.text._ZN7cutlass13device_kernelIN5flash11enable_sm90INS1_16FlashAttnFwdSm90INS1_25CollectiveMainloopFwdSm90ILi2EN4cute5tupleIJNS5_1CILi1EEES8_S8_EEENS6_IJNS7_ILi128EEENS7_ILi160EEESA_EEELi128ENS_12float_e4m3_tEfNS_4arch4Sm90ELb0ELb1ELb0ELb1ELb1ELb0ELb0ELb1ELb1ELb1ELb0ELb0EEENS1_21CollectiveEpilogueFwdINS6_IJSA_SA_SB_EEES9_NS_10bfloat16_tESF_Li256ELb1ELb1ELb0ELb1EEENS1_36VarlenDynamicPersistentTileSchedulerILi128ELi160ELi256ELi128ELb0ELb1ELb1ELb1ELb0ELb1EEEEEEEEEvNT_6ParamsE,"ax",@progbits
	.align	128
.text._ZN7cutlass13device_kernelIN5flash11enable_sm90INS1_16FlashAttnFwdSm90INS1_25CollectiveMainloopFwdSm90ILi2EN4cute5tupleIJNS5_1CILi1EEES8_S8_EEENS6_IJNS7_ILi128EEENS7_ILi160EEESA_EEELi128ENS_12float_e4m3_tEfNS_4arch4Sm90ELb0ELb1ELb0ELb1ELb1ELb0ELb0ELb1ELb1ELb1ELb0ELb0EEENS1_21CollectiveEpilogueFwdINS6_IJSA_SA_SB_EEES9_NS_10bfloat16_tESF_Li256ELb1ELb1ELb0ELb1EEENS1_36VarlenDynamicPersistentTileSchedulerILi128ELi160ELi256ELi128ELb0ELb1ELb1ELb1ELb0ELb1EEEEEEEEEvNT_6ParamsE:
        .type           _ZN7cutlass13device_kernelIN5flash11enable_sm90INS1_16FlashAttnFwdSm90INS1_25CollectiveMainloopFwdSm90ILi2EN4cute5tupleIJNS5_1CILi1EEES8_S8_EEENS6_IJNS7_ILi128EEENS7_ILi160EEESA_EEELi128ENS_12float_e4m3_tEfNS_4arch4Sm90ELb0ELb1ELb0ELb1ELb1ELb0ELb0ELb1ELb1ELb1ELb0ELb0EEENS1_21CollectiveEpilogueFwdINS6_IJSA_SA_SB_EEES9_NS_10bfloat16_tESF_Li256ELb1ELb1ELb0ELb1EEENS1_36VarlenDynamicPersistentTileSchedulerILi128ELi160ELi256ELi128ELb0ELb1ELb1ELb1ELb0ELb1EEEEEEEEEvNT_6ParamsE,@function
        .size           _ZN7cutlass13device_kernelIN5flash11enable_sm90INS1_16FlashAttnFwdSm90INS1_25CollectiveMainloopFwdSm90ILi2EN4cute5tupleIJNS5_1CILi1EEES8_S8_EEENS6_IJNS7_ILi128EEENS7_ILi160EEESA_EEELi128ENS_12float_e4m3_tEfNS_4arch4Sm90ELb0ELb1ELb0ELb1ELb1ELb0ELb0ELb1ELb1ELb1ELb0ELb0EEENS1_21CollectiveEpilogueFwdINS6_IJSA_SA_SB_EEES9_NS_10bfloat16_tESF_Li256ELb1ELb1ELb0ELb1EEENS1_36VarlenDynamicPersistentTileSchedulerILi128ELi160ELi256ELi128ELb0ELb1ELb1ELb1ELb0ELb1EEEEEEEEEvNT_6ParamsE,(.L_x_13 - _ZN7cutlass13device_kernelIN5flash11enable_sm90INS1_16FlashAttnFwdSm90INS1_25CollectiveMainloopFwdSm90ILi2EN4cute5tupleIJNS5_1CILi1EEES8_S8_EEENS6_IJNS7_ILi128EEENS7_ILi160EEESA_EEELi128ENS_12float_e4m3_tEfNS_4arch4Sm90ELb0ELb1ELb0ELb1ELb1ELb0ELb0ELb1ELb1ELb1ELb0ELb0EEENS1_21CollectiveEpilogueFwdINS6_IJSA_SA_SB_EEES9_NS_10bfloat16_tESF_Li256ELb1ELb1ELb0ELb1EEENS1_36VarlenDynamicPersistentTileSchedulerILi128ELi160ELi256ELi128ELb0ELb1ELb1ELb1ELb0ELb1EEEEEEEEEvNT_6ParamsE)
        .other          _ZN7cutlass13device_kernelIN5flash11enable_sm90INS1_16FlashAttnFwdSm90INS1_25CollectiveMainloopFwdSm90ILi2EN4cute5tupleIJNS5_1CILi1EEES8_S8_EEENS6_IJNS7_ILi128EEENS7_ILi160EEESA_EEELi128ENS_12float_e4m3_tEfNS_4arch4Sm90ELb0ELb1ELb0ELb1ELb1ELb0ELb0ELb1ELb1ELb1ELb0ELb0EEENS1_21CollectiveEpilogueFwdINS6_IJSA_SA_SB_EEES9_NS_10bfloat16_tESF_Li256ELb1ELb1ELb0ELb1EEENS1_36VarlenDynamicPersistentTileSchedulerILi128ELi160ELi256ELi128ELb0ELb1ELb1ELb1ELb0ELb1EEEEEEEEEvNT_6ParamsE,@"STO_CUDA_ENTRY STV_DEFAULT"
_ZN7cutlass13device_kernelIN5flash11enable_sm90INS1_16FlashAttnFwdSm90INS1_25CollectiveMainloopFwdSm90ILi2EN4cute5tupleIJNS5_1CILi1EEES8_S8_EEENS6_IJNS7_ILi128EEENS7_ILi160EEESA_EEELi128ENS_12float_e4m3_tEfNS_4arch4Sm90ELb0ELb1ELb0ELb1ELb1ELb0ELb0ELb1ELb1ELb1ELb0ELb0EEENS1_21CollectiveEpilogueFwdINS6_IJSA_SA_SB_EEES9_NS_10bfloat16_tESF_Li256ELb1ELb1ELb0ELb1EEENS1_36VarlenDynamicPersistentTileSchedulerILi128ELi160ELi256ELi128ELb0ELb1ELb1ELb1ELb0ELb1EEEEEEEEEvNT_6ParamsE:
[----:B------:R-:W-:Y:S01]  /*0000*/  LDC R1, c[0x0][0x37c] ;  /* 0x0000df00ff017b82 */ /* 0x000fe20000000800 */
[----:B------:R-:W-:Y:S05]  /*0010*/  EXIT ;  /* 0x000000000000794d */ /* 0x000fea0003800000 */
.L_x_4:
        /* <DEDUP_REMOVED lines=14> */
.L_x_13:


//--------------------- .text._ZN7cutlass13device_kernelIN5flash11enable_sm90INS1_16FlashAttnFwdSm90INS1_25CollectiveMainloopFwdSm90ILi2EN4cute5tupleIJNS5_1CILi1EEES8_S8_EEENS6_IJNS7_ILi128EEENS7_ILi160EEESA_EEELi128ENS_12float_e4m3_tEfNS_4arch4Sm90ELb0ELb1ELb0ELb1ELb1ELb1ELb0ELb1ELb1ELb1ELb0ELb0EEENS1_21CollectiveEpilogueFwdINS6_IJSA_SA_SB_EEES9_NS_10bfloat16_tESF_Li256ELb1ELb1ELb0ELb1EEENS1_36VarlenDynamicPersistentTileSchedulerILi128ELi160ELi256ELi128ELb0ELb1ELb1ELb1ELb0ELb1EEEEEEEEEvNT_6ParamsE --------------------------
	.section	.text._ZN7cutlass13device_kernelIN5flash11enable_sm90INS1_16FlashAttnFwdSm90INS1_25CollectiveMainloopFwdSm90ILi2EN4cute5tupleIJNS5_1CILi1EEES8_S8_EEENS6_IJNS7_ILi128EEENS7_ILi160EEESA_EEELi128ENS_12float_e4m3_tEfNS_4arch4Sm90ELb0ELb1ELb0ELb1ELb1ELb1ELb0ELb1ELb1ELb1ELb0ELb0EEENS1_21CollectiveEpilogueFwdINS6_IJSA_SA_SB_EEES9_NS_10bfloat16_tESF_Li256ELb1ELb1ELb0ELb1EEENS1_36VarlenDynamicPersistentTileSchedulerILi128ELi160ELi256ELi128ELb0ELb1ELb1ELb1ELb0ELb1EEEEEEEEEvNT_6ParamsE,"ax",@progbits
	.align	128
.text._ZN7cutlass13device_kernelIN5flash11enable_sm90INS1_16FlashAttnFwdSm90INS1_25CollectiveMainloopFwdSm90ILi2EN4cute5tupleIJNS5_1CILi1EEES8_S8_EEENS6_IJNS7_ILi128EEENS7_ILi160EEESA_EEELi128ENS_12float_e4m3_tEfNS_4arch4Sm90ELb0ELb1ELb0ELb1ELb1ELb1ELb0ELb1ELb1ELb1ELb0ELb0EEENS1_21CollectiveEpilogueFwdINS6_IJSA_SA_SB_EEES9_NS_10bfloat16_tESF_Li256ELb1ELb1ELb0ELb1EEENS1_36VarlenDynamicPersistentTileSchedulerILi128ELi160ELi256ELi128ELb0ELb1ELb1ELb1ELb0ELb1EEEEEEEEEvNT_6ParamsE:
        .type           _ZN7cutlass13device_kernelIN5flash11enable_sm90INS1_16FlashAttnFwdSm90INS1_25CollectiveMainloopFwdSm90ILi2EN4cute5tupleIJNS5_1CILi1EEES8_S8_EEENS6_IJNS7_ILi128EEENS7_ILi160EEESA_EEELi128ENS_12float_e4m3_tEfNS_4arch4Sm90ELb0ELb1ELb0ELb1ELb1ELb1ELb0ELb1ELb1ELb1ELb0ELb0EEENS1_21CollectiveEpilogueFwdINS6_IJSA_SA_SB_EEES9_NS_10bfloat16_tESF_Li256ELb1ELb1ELb0ELb1EEENS1_36VarlenDynamicPersistentTileSchedulerILi128ELi160ELi256ELi128ELb0ELb1ELb1ELb1ELb0ELb1EEEEEEEEEvNT_6ParamsE,@function
        .size           _ZN7cutlass13device_kernelIN5flash11enable_sm90INS1_16FlashAttnFwdSm90INS1_25CollectiveMainloopFwdSm90ILi2EN4cute5tupleIJNS5_1CILi1EEES8_S8_EEENS6_IJNS7_ILi128EEENS7_ILi160EEESA_EEELi128ENS_12float_e4m3_tEfNS_4arch4Sm90ELb0ELb1ELb0ELb1ELb1ELb1ELb0ELb1ELb1ELb1ELb0ELb0EEENS1_21CollectiveEpilogueFwdINS6_IJSA_SA_SB_EEES9_NS_10bfloat16_tESF_Li256ELb1ELb1ELb0ELb1EEENS1_36VarlenDynamicPersistentTileSchedulerILi128ELi160ELi256ELi128ELb0ELb1ELb1ELb1ELb0ELb1EEEEEEEEEvNT_6ParamsE,(.L_x_14 - _ZN7cutlass13device_kernelIN5flash11enable_sm90INS1_16FlashAttnFwdSm90INS1_25CollectiveMainloopFwdSm90ILi2EN4cute5tupleIJNS5_1CILi1EEES8_S8_EEENS6_IJNS7_ILi128EEENS7_ILi160EEESA_EEELi128ENS_12float_e4m3_tEfNS_4arch4Sm90ELb0ELb1ELb0ELb1ELb1ELb1ELb0ELb1ELb1ELb1ELb0ELb0EEENS1_21CollectiveEpilogueFwdINS6_IJSA_SA_SB_EEES9_NS_10bfloat16_tESF_Li256ELb1ELb1ELb0ELb1EEENS1_36VarlenDynamicPersistentTileSchedulerILi128ELi160ELi256ELi128ELb0ELb1ELb1ELb1ELb0ELb1EEEEEEEEEvNT_6ParamsE)
        .other          _ZN7cutlass13device_kernelIN5flash11enable_sm90INS1_16FlashAttnFwdSm90INS1_25CollectiveMainloopFwdSm90ILi2EN4cute5tupleIJNS5_1CILi1EEES8_S8_EEENS6_IJNS7_ILi128EEENS7_ILi160EEESA_EEELi128ENS_12float_e4m3_tEfNS_4arch4Sm90ELb0ELb1ELb0ELb1ELb1ELb1ELb0ELb1ELb1ELb1ELb0ELb0EEENS1_21CollectiveEpilogueFwdINS6_IJSA_SA_SB_EEES9_NS_10bfloat16_tESF_Li256ELb1ELb1ELb0ELb1EEENS1_36VarlenDynamicPersistentTileSchedulerILi128ELi160ELi256ELi128ELb0ELb1ELb1ELb1ELb0ELb1EEEEEEEEEvNT_6ParamsE,@"STO_CUDA_ENTRY STV_DEFAULT"
_ZN7cutlass13device_kernelIN5flash11enable_sm90INS1_16FlashAttnFwdSm90INS1_25CollectiveMainloopFwdSm90ILi2EN4cute5tupleIJNS5_1CILi1EEES8_S8_EEENS6_IJNS7_ILi128EEENS7_ILi160EEESA_EEELi128ENS_12float_e4m3_tEfNS_4arch4Sm90ELb0ELb1ELb0ELb1ELb1ELb1ELb0ELb1ELb1ELb1ELb0ELb0EEENS1_21CollectiveEpilogueFwdINS6_IJSA_SA_SB_EEES9_NS_10bfloat16_tESF_Li256ELb1ELb1ELb0ELb1EEENS1_36VarlenDynamicPersistentTileSchedulerILi128ELi160ELi256ELi128ELb0ELb1ELb1ELb1ELb0ELb1EEEEEEEEEvNT_6ParamsE:
[----:B------:R-:W-:Y:S01]  /*0000*/  LDC R1, c[0x0][0x37c] ;  /* 0x0000df00ff017b82 */ /* 0x000fe20000000800 */
[----:B------:R-:W-:Y:S05]  /*0010*/  EXIT ;  /* 0x000000000000794d */ /* 0x000fea0003800000 */
.L_x_5:
        /* <DEDUP_REMOVED lines=14> */
.L_x_14:


//--------------------- .text._ZN7cutlass13device_kernelIN5flash11enable_sm90INS1_16FlashAttnFwdSm90INS1_25CollectiveMainloopFwdSm90ILi2EN4cute5tupleIJNS5_1CILi1EEES8_S8_EEENS6_IJNS7_ILi128EEENS7_ILi160EEESA_EEELi128ENS_12float_e4m3_tEfNS_4arch4Sm90ELb1ELb0ELb0ELb0ELb1ELb0ELb0ELb1ELb1ELb1ELb0ELb0EEENS1_21CollectiveEpilogueFwdINS6_IJSA_SA_SB_EEES9_NS_10bfloat16_tESF_Li256ELb0ELb1ELb0ELb1EEENS1_30DynamicPersistentTileSchedulerILi256ELi128ELb0ELb1ELb1EEEEEEEEEvNT_6ParamsE --------------------------
	.section	.text._ZN7cutlass13device_kernelIN5flash11enable_sm90INS1_16FlashAttnFwdSm90INS1_25CollectiveMainloopFwdSm90ILi2EN4cute5tupleIJNS5_1CILi1EEES8_S8_EEENS6_IJNS7_ILi128EEENS7_ILi160EEESA_EEELi128ENS_12float_e4m3_tEfNS_4arch4Sm90ELb1ELb0ELb0ELb0ELb1ELb0ELb0ELb1ELb1ELb1ELb0ELb0EEENS1_21CollectiveEpilogueFwdINS6_IJSA_SA_SB_EEES9_NS_10bfloat16_tESF_Li256ELb0ELb1ELb0ELb1EEENS1_30DynamicPersistentTileSchedulerILi256ELi128ELb0ELb1ELb1EEEEEEEEEvNT_6ParamsE,"ax",@progbits
	.align	128
.text._ZN7cutlass13device_kernelIN5flash11enable_sm90INS1_16FlashAttnFwdSm90INS1_25CollectiveMainloopFwdSm90ILi2EN4cute5tupleIJNS5_1CILi1EEES8_S8_EEENS6_IJNS7_ILi128EEENS7_ILi160EEESA_EEELi128ENS_12float_e4m3_tEfNS_4arch4Sm90ELb1ELb0ELb0ELb0ELb1ELb0ELb0ELb1ELb1ELb1ELb0ELb0EEENS1_21CollectiveEpilogueFwdINS6_IJSA_SA_SB_EEES9_NS_10bfloat16_tESF_Li256ELb0ELb1ELb0ELb1EEENS1_30DynamicPersistentTileSchedulerILi256ELi128ELb0ELb1ELb1EEEEEEEEEvNT_6ParamsE:
        .type           _ZN7cutlass13device_kernelIN5flash11enable_sm90INS1_16FlashAttnFwdSm90INS1_25CollectiveMainloopFwdSm90ILi2EN4cute5tupleIJNS5_1CILi1EEES8_S8_EEENS6_IJNS7_ILi128EEENS7_ILi160EEESA_EEELi128ENS_12float_e4m3_tEfNS_4arch4Sm90ELb1ELb0ELb0ELb0ELb1ELb0ELb0ELb1ELb1ELb1ELb0ELb0EEENS1_21CollectiveEpilogueFwdINS6_IJSA_SA_SB_EEES9_NS_10bfloat16_tESF_Li256ELb0ELb1ELb0ELb1EEENS1_30DynamicPersistentTileSchedulerILi256ELi128ELb0ELb1ELb1EEEEEEEEEvNT_6ParamsE,@function
        .size           _ZN7cutlass13device_kernelIN5flash11enable_sm90INS1_16FlashAttnFwdSm90INS1_25CollectiveMainloopFwdSm90ILi2EN4cute5tupleIJNS5_1CILi1EEES8_S8_EEENS6_IJNS7_ILi128EEENS7_ILi160EEESA_EEELi128ENS_12float_e4m3_tEfNS_4arch4Sm90ELb1ELb0ELb0ELb0ELb1ELb0ELb0ELb1ELb1ELb1ELb0ELb0EEENS1_21CollectiveEpilogueFwdINS6_IJSA_SA_SB_EEES9_NS_10bfloat16_tESF_Li256ELb0ELb1ELb0ELb1EEENS1_30DynamicPersistentTileSchedulerILi256ELi128ELb0ELb1ELb1EEEEEEEEEvNT_6ParamsE,(.L_x_15 - _ZN7cutlass13device_kernelIN5flash11enable_sm90INS1_16FlashAttnFwdSm90INS1_25CollectiveMainloopFwdSm90ILi2EN4cute5tupleIJNS5_1CILi1EEES8_S8_EEENS6_IJNS7_ILi128EEENS7_ILi160EEESA_EEELi128ENS_12float_e4m3_tEfNS_4arch4Sm90ELb1ELb0ELb0ELb0ELb1ELb0ELb0ELb1ELb1ELb1ELb0ELb0EEENS1_21CollectiveEpilogueFwdINS6_IJSA_SA_SB_EEES9_NS_10bfloat16_tESF_Li256ELb0ELb1ELb0ELb1EEENS1_30DynamicPersistentTileSchedulerILi256ELi128ELb0ELb1ELb1EEEEEEEEEvNT_6ParamsE)
        .other          _ZN7cutlass13device_kernelIN5flash11enable_sm90INS1_16FlashAttnFwdSm90INS1_25CollectiveMainloopFwdSm90ILi2EN4cute5tupleIJNS5_1CILi1EEES8_S8_EEENS6_IJNS7_ILi128EEENS7_ILi160EEESA_EEELi128ENS_12float_e4m3_tEfNS_4arch4Sm90ELb1ELb0ELb0ELb0ELb1ELb0ELb0ELb1ELb1ELb1ELb0ELb0EEENS1_21CollectiveEpilogueFwdINS6_IJSA_SA_SB_EEES9_NS_10bfloat16_tESF_Li256ELb0ELb1ELb0ELb1EEENS1_30DynamicPersistentTileSchedulerILi256ELi128ELb0ELb1ELb1EEEEEEEEEvNT_6ParamsE,@"STO_CUDA_ENTRY STV_DEFAULT"
_ZN7cutlass13device_kernelIN5flash11enable_sm90INS1_16FlashAttnFwdSm90INS1_25CollectiveMainloopFwdSm90ILi2EN4cute5tupleIJNS5_1CILi1EEES8_S8_EEENS6_IJNS7_ILi128EEENS7_ILi160EEESA_EEELi128ENS_12float_e4m3_tEfNS_4arch4Sm90ELb1ELb0ELb0ELb0ELb1ELb0ELb0ELb1ELb1ELb1ELb0ELb0EEENS1_21CollectiveEpilogueFwdINS6_IJSA_SA_SB_EEES9_NS_10bfloat16_tESF_Li256ELb0ELb1ELb0ELb1EEENS1_30DynamicPersistentTileSchedulerILi256ELi128ELb0ELb1ELb1EEEEEEEEEvNT_6ParamsE:
[----:B------:R-:W-:Y:S01]  /*0000*/  LDC R1, c[0x0][0x37c] ;  /* 0x0000df00ff017b82 */ /* 0x000fe20000000800 */
[----:B------:R-:W-:Y:S05]  /*0010*/  EXIT ;  /* 0x000000000000794d */ /* 0x000fea0003800000 */
.L_x_6:
        /* <DEDUP_REMOVED lines=14> */
.L_x_15:


//--------------------- .text._ZN7cutlass13device_kernelIN5flash11enable_sm90INS1_16FlashAttnFwdSm90INS1_25CollectiveMainloopFwdSm90ILi2EN4cute5tupleIJNS5_1CILi1EEES8_S8_EEENS6_IJNS7_ILi128EEENS7_ILi160EEESA_EEELi128ENS_12float_e4m3_tEfNS_4arch4Sm90ELb1ELb0ELb0ELb1ELb1ELb0ELb0ELb1ELb1ELb1ELb0ELb0EEENS1_21CollectiveEpilogueFwdINS6_IJSA_SA_SB_EEES9_NS_10bfloat16_tESF_Li256ELb1ELb1ELb0ELb1EEENS1_36VarlenDynamicPersistentTileSchedulerILi128ELi160ELi256ELi128ELb0ELb1ELb1ELb1ELb1ELb1EEEEEEEEEvNT_6ParamsE --------------------------
	.section	.text._ZN7cutlass13device_kernelIN5flash11enable_sm90INS1_16FlashAttnFwdSm90INS1_25CollectiveMainloopFwdSm90ILi2EN4cute5tupleIJNS5_1CILi1EEES8_S8_EEENS6_IJNS7_ILi128EEENS7_ILi160EEESA_EEELi128ENS_12float_e4m3_tEfNS_4arch4Sm90ELb1ELb0ELb0ELb1ELb1ELb0ELb0ELb1ELb1ELb1ELb0ELb0EEENS1_21CollectiveEpilogueFwdINS6_IJSA_SA_SB_EEES9_NS_10bfloat16_tESF_Li256ELb1ELb1ELb0ELb1EEENS1_36VarlenDynamicPersistentTileSchedulerILi128ELi160ELi256ELi128ELb0ELb1ELb1ELb1ELb1ELb1EEEEEEEEEvNT_6ParamsE,"ax",@progbits
	.align	128
.text._ZN7cutlass13device_kernelIN5flash11enable_sm90INS1_16FlashAttnFwdSm90INS1_25CollectiveMainloopFwdSm90ILi2EN4cute5tupleIJNS5_1CILi1EEES8_S8_EEENS6_IJNS7_ILi128EEENS7_ILi160EEESA_EEELi128ENS_12float_e4m3_tEfNS_4arch4Sm90ELb1ELb0ELb0ELb1ELb1ELb0ELb0ELb1ELb1ELb1ELb0ELb0EEENS1_21CollectiveEpilogueFwdINS6_IJSA_SA_SB_EEES9_NS_10bfloat16_tESF_Li256ELb1ELb1ELb0ELb1EEENS1_36VarlenDynamicPersistentTileSchedulerILi128ELi160ELi256ELi128ELb0ELb1ELb1ELb1ELb1ELb1EEEEEEEEEvNT_6ParamsE:
        .type           _ZN7cutlass13device_kernelIN5flash11enable_sm90INS1_16FlashAttnFwdSm90INS1_25CollectiveMainloopFwdSm90ILi2EN4cute5tupleIJNS5_1CILi1EEES8_S8_EEENS6_IJNS7_ILi128EEENS7_ILi160EEESA_EEELi128ENS_12float_e4m3_tEfNS_4arch4Sm90ELb1ELb0ELb0ELb1ELb1ELb0ELb0ELb1ELb1ELb1ELb0ELb0EEENS1_21CollectiveEpilogueFwdINS6_IJSA_SA_SB_EEES9_NS_10bfloat16_tESF_Li256ELb1ELb1ELb0ELb1EEENS1_36VarlenDynamicPersistentTileSchedulerILi128ELi160ELi256ELi128ELb0ELb1ELb1ELb1ELb1ELb1EEEEEEEEEvNT_6ParamsE,@function
        .size           _ZN7cutlass13device_kernelIN5flash11enable_sm90INS1_16FlashAttnFwdSm90INS1_25CollectiveMainloopFwdSm90ILi2EN4cute5tupleIJNS5_1CILi1EEES8_S8_EEENS6_IJNS7_ILi128EEENS7_ILi160EEESA_EEELi128ENS_12float_e4m3_tEfNS_4arch4Sm90ELb1ELb0ELb0ELb1ELb1ELb0ELb0ELb1ELb1ELb1ELb0ELb0EEENS1_21CollectiveEpilogueFwdINS6_IJSA_SA_SB_EEES9_NS_10bfloat16_tESF_Li256ELb1ELb1ELb0ELb1EEENS1_36VarlenDynamicPersistentTileSchedulerILi128ELi160ELi256ELi128ELb0ELb1ELb1ELb1ELb1ELb1EEEEEEEEEvNT_6ParamsE,(.L_x_16 - _ZN7cutlass13device_kernelIN5flash11enable_sm90INS1_16FlashAttnFwdSm90INS1_25CollectiveMainloopFwdSm90ILi2EN4cute5tupleIJNS5_1CILi1EEES8_S8_EEENS6_IJNS7_ILi128EEENS7_ILi160EEESA_EEELi128ENS_12float_e4m3_tEfNS_4arch4Sm90ELb1ELb0ELb0ELb1ELb1ELb0ELb0ELb1ELb1ELb1ELb0ELb0EEENS1_21CollectiveEpilogueFwdINS6_IJSA_SA_SB_EEES9_NS_10bfloat16_tESF_Li256ELb1ELb1ELb0ELb1EEENS1_36VarlenDynamicPersistentTileSchedulerILi128ELi160ELi256ELi128ELb0ELb1ELb1ELb1ELb1ELb1EEEEEEEEEvNT_6ParamsE)
        .other          _ZN7cutlass13device_kernelIN5flash11enable_sm90INS1_16FlashAttnFwdSm90INS1_25CollectiveMainloopFwdSm90ILi2EN4cute5tupleIJNS5_1CILi1EEES8_S8_EEENS6_IJNS7_ILi128EEENS7_ILi160EEESA_EEELi128ENS_12float_e4m3_tEfNS_4arch4Sm90ELb1ELb0ELb0ELb1ELb1ELb0ELb0ELb1ELb1ELb1ELb0ELb0EEENS1_21CollectiveEpilogueFwdINS6_IJSA_SA_SB_EEES9_NS_10bfloat16_tESF_Li256ELb1ELb1ELb0ELb1EEENS1_36VarlenDynamicPersistentTileSchedulerILi128ELi160ELi256ELi128ELb0ELb1ELb1ELb1ELb1ELb1EEEEEEEEEvNT_6ParamsE,@"STO_CUDA_ENTRY STV_DEFAULT"
_ZN7cutlass13device_kernelIN5flash11enable_sm90INS1_16FlashAttnFwdSm90INS1_25CollectiveMainloopFwdSm90ILi2EN4cute5tupleIJNS5_1CILi1EEES8_S8_EEENS6_IJNS7_ILi128EEENS7_ILi160EEESA_EEELi128ENS_12float_e4m3_tEfNS_4arch4Sm90ELb1ELb0ELb0ELb1ELb1ELb0ELb0ELb1ELb1ELb1ELb0ELb0EEENS1_21CollectiveEpilogueFwdINS6_IJSA_SA_SB_EEES9_NS_10bfloat16_tESF_Li256ELb1ELb1ELb0ELb1EEENS1_36VarlenDynamicPersistentTileSchedulerILi128ELi160ELi256ELi128ELb0ELb1ELb1ELb1ELb1ELb1EEEEEEEEEvNT_6ParamsE:
[----:B------:R-:W-:Y:S01]  /*0000*/  LDC R1, c[0x0][0x37c] ;  /* 0x0000df00ff017b82 */ /* 0x000fe20000000800 */
[----:B------:R-:W-:Y:S05]  /*0010*/  EXIT ;  /* 0x000000000000794d */ /* 0x000fea0003800000 */
.L_x_7:
        /* <DEDUP_REMOVED lines=14> */
.L_x_16:


//--------------------- .text._ZN7cutlass13device_kernelIN5flash11enable_sm90INS1_16FlashAttnFwdSm90INS1_25CollectiveMainloopFwdSm90ILi2EN4cute5tupleIJNS5_1CILi1EEES8_S8_EEENS6_IJNS7_ILi128EEENS7_ILi160EEESA_EEELi128ENS_12float_e4m3_tEfNS_4arch4Sm90ELb1ELb0ELb0ELb1ELb1ELb1ELb0ELb1ELb1ELb1ELb0ELb0EEENS1_21CollectiveEpilogueFwdINS6_IJSA_SA_SB_EEES9_NS_10bfloat16_tESF_Li256ELb1ELb1ELb0ELb1EEENS1_36VarlenDynamicPersistentTileSchedulerILi128ELi160ELi256ELi128ELb0ELb1ELb1ELb1ELb1ELb1EEEEEEEEEvNT_6ParamsE --------------------------
	.section	.text._ZN7cutlass13device_kernelIN5flash11enable_sm90INS1_16FlashAttnFwdSm90INS1_25CollectiveMainloopFwdSm90ILi2EN4cute5tupleIJNS5_1CILi1EEES8_S8_EEENS6_IJNS7_ILi128EEENS7_ILi160EEESA_EEELi128ENS_12float_e4m3_tEfNS_4arch4Sm90ELb1ELb0ELb0ELb1ELb1ELb1ELb0ELb1ELb1ELb1ELb0ELb0EEENS1_21CollectiveEpilogueFwdINS6_IJSA_SA_SB_EEES9_NS_10bfloat16_tESF_Li256ELb1ELb1ELb0ELb1EEENS1_36VarlenDynamicPersistentTileSchedulerILi128ELi160ELi256ELi128ELb0ELb1ELb1ELb1ELb1ELb1EEEEEEEEEvNT_6ParamsE,"ax",@progbits
	.align	128
.text._ZN7cutlass13device_kernelIN5flash11enable_sm90INS1_16FlashAttnFwdSm90INS1_25CollectiveMainloopFwdSm90ILi2EN4cute5tupleIJNS5_1CILi1EEES8_S8_EEENS6_IJNS7_ILi128EEENS7_ILi160EEESA_EEELi128ENS_12float_e4m3_tEfNS_4arch4Sm90ELb1ELb0ELb0ELb1ELb1ELb1ELb0ELb1ELb1ELb1ELb0ELb0EEENS1_21CollectiveEpilogueFwdINS6_IJSA_SA_SB_EEES9_NS_10bfloat16_tESF_Li256ELb1ELb1ELb0ELb1EEENS1_36VarlenDynamicPersistentTileSchedulerILi128ELi160ELi256ELi128ELb0ELb1ELb1ELb1ELb1ELb1EEEEEEEEEvNT_6ParamsE:
        .type           _ZN7cutlass13device_kernelIN5flash11enable_sm90INS1_16FlashAttnFwdSm90INS1_25CollectiveMainloopFwdSm90ILi2EN4cute5tupleIJNS5_1CILi1EEES8_S8_EEENS6_IJNS7_ILi128EEENS7_ILi160EEESA_EEELi128ENS_12float_e4m3_tEfNS_4arch4Sm90ELb1ELb0ELb0ELb1ELb1ELb1ELb0ELb1ELb1ELb1ELb0ELb0EEENS1_21CollectiveEpilogueFwdINS6_IJSA_SA_SB_EEES9_NS_10bfloat16_tESF_Li256ELb1ELb1ELb0ELb1EEENS1_36VarlenDynamicPersistentTileSchedulerILi128ELi160ELi256ELi128ELb0ELb1ELb1ELb1ELb1ELb1EEEEEEEEEvNT_6ParamsE,@function
        .size           _ZN7cutlass13device_kernelIN5flash11enable_sm90INS1_16FlashAttnFwdSm90INS1_25CollectiveMainloopFwdSm90ILi2EN4cute5tupleIJNS5_1CILi1EEES8_S8_EEENS6_IJNS7_ILi128EEENS7_ILi160EEESA_EEELi128ENS_12float_e4m3_tEfNS_4arch4Sm90ELb1ELb0ELb0ELb1ELb1ELb1ELb0ELb1ELb1ELb1ELb0ELb0EEENS1_21CollectiveEpilogueFwdINS6_IJSA_SA_SB_EEES9_NS_10bfloat16_tESF_Li256ELb1ELb1ELb0ELb1EEENS1_36VarlenDynamicPersistentTileSchedulerILi128ELi160ELi256ELi128ELb0ELb1ELb1ELb1ELb1ELb1EEEEEEEEEvNT_6ParamsE,(.L_x_17 - _ZN7cutlass13device_kernelIN5flash11enable_sm90INS1_16FlashAttnFwdSm90INS1_25CollectiveMainloopFwdSm90ILi2EN4cute5tupleIJNS5_1CILi1EEES8_S8_EEENS6_IJNS7_ILi128EEENS7_ILi160EEESA_EEELi128ENS_12float_e4m3_tEfNS_4arch4Sm90ELb1ELb0ELb0ELb1ELb1ELb1ELb0ELb1ELb1ELb1ELb0ELb0EEENS1_21CollectiveEpilogueFwdINS6_IJSA_SA_SB_EEES9_NS_10bfloat16_tESF_Li256ELb1ELb1ELb0ELb1EEENS1_36VarlenDynamicPersistentTileSchedulerILi128ELi160ELi256ELi128ELb0ELb1ELb1ELb1ELb1ELb1EEEEEEEEEvNT_6ParamsE)
        .other          _ZN7cutlass13device_kernelIN5flash11enable_sm90INS1_16FlashAttnFwdSm90INS1_25CollectiveMainloopFwdSm90ILi2EN4cute5tupleIJNS5_1CILi1EEES8_S8_EEENS6_IJNS7_ILi128EEENS7_ILi160EEESA_EEELi128ENS_12float_e4m3_tEfNS_4arch4Sm90ELb1ELb0ELb0ELb1ELb1ELb1ELb0ELb1ELb1ELb1ELb0ELb0EEENS1_21CollectiveEpilogueFwdINS6_IJSA_SA_SB_EEES9_NS_10bfloat16_tESF_Li256ELb1ELb1ELb0ELb1EEENS1_36VarlenDynamicPersistentTileSchedulerILi128ELi160ELi256ELi128ELb0ELb1ELb1ELb1ELb1ELb1EEEEEEEEEvNT_6ParamsE,@"STO_CUDA_ENTRY STV_DEFAULT"
_ZN7cutlass13device_kernelIN5flash11enable_sm90INS1_16FlashAttnFwdSm90INS1_25CollectiveMainloopFwdSm90ILi2EN4cute5tupleIJNS5_1CILi1EEES8_S8_EEENS6_IJNS7_ILi128EEENS7_ILi160EEESA_EEELi128ENS_12float_e4m3_tEfNS_4arch4Sm90ELb1ELb0ELb0ELb1ELb1ELb1ELb0ELb1ELb1ELb1ELb0ELb0EEENS1_21CollectiveEpilogueFwdINS6_IJSA_SA_SB_EEES9_NS_10bfloat16_tESF_Li256ELb1ELb1ELb0ELb1EEENS1_36VarlenDynamicPersistentTileSchedulerILi128ELi160ELi256ELi128ELb0ELb1ELb1ELb1ELb1ELb1EEEEEEEEEvNT_6ParamsE:
[----:B------:R-:W-:Y:S01]  /*0000*/  LDC R1, c[0x0][0x37c] ;  /* 0x0000df00ff017b82 */ /* 0x000fe20000000800 */
[----:B------:R-:W-:Y:S05]  /*0010*/  EXIT ;  /* 0x000000000000794d */ /* 0x000fea0003800000 */
.L_x_8:
        /* <DEDUP_REMOVED lines=14> */
.L_x_17:


//--------------------- .nv.shared.reserved.0     --------------------------
	.section	.nv.shared.reserved.0,"aw",@nobits
	.weak		__nv_reservedSMEM_offset_0_alias
	.size		__nv_reservedSMEM_offset_0_alias, 0, 64
	.other		__nv_reservedSMEM_offset_0_alias,@"STO_CUDA_RESERVED_SHARED STV_DEFAULT"
__nv_reservedSMEM_offset_0_alias:
	.zero		0
	.zero		64


//--------------------- .nv.global                --------------------------
	.section	.nv.global,"aw",@nobits
.nv.global:
	.type		_ZN72_INTERNAL_ad1e3db0_36_flash_fwd_hdim128_e4m3_paged_sm90_cu_f3e6f9ee_29424cute1_E,@object
	.size		_ZN72_INTERNAL_ad1e3db0_36_flash_fwd_hdim128_e4m3_paged_sm90_cu_f3e6f9ee_29424cute1_E,(_ZN72_INTERNAL_ad1e3db0_36_flash_fwd_hdim128_e4m3_paged_sm90_cu_f3e6f9ee_29424cuda3std3__45__cpo6cbeginE - _ZN72_INTERNAL_ad1e3db0_36_flash_fwd_hdim128_e4m3_paged_sm90_cu_f3e6f9ee_29424cute1_E)
_ZN72_INTERNAL_ad1e3db0_36_flash_fwd_hdim128_e4m3_paged_sm90_cu_f3e6f9ee_29424cute1_E:
	.zero		1
	.type		_ZN72_INTERNAL_ad1e3db0_36_flash_fwd_hdim128_e4m3_paged_sm90_cu_f3e6f9ee_29424cuda3std3__45__cpo6cbeginE,@object
	.size		_ZN72_INTERNAL_ad1e3db0_36_flash_fwd_hdim128_e4m3_paged_sm90_cu_f3e6f9ee_29424cuda3std3__45__cpo6cbeginE,(_ZN72_INTERNAL_ad1e3db0_36_flash_fwd_hdim128_e4m3_paged_sm90_cu_f3e6f9ee_29424cuda3std3__48in_placeE - _ZN72_INTERNAL_ad1e3db0_36_flash_fwd_hdim128_e4m3_paged_sm90_cu_f3e6f9ee_29424cuda3std3__45__cpo6cbeginE)
_ZN72_INTERNAL_ad1e3db0_36_flash_fwd_hdim128_e4m3_paged_sm90_cu_f3e6f9ee_29424cuda3std3__45__cpo6cbeginE:
	.zero		1
	.type		_ZN72_INTERNAL_ad1e3db0_36_flash_fwd_hdim128_e4m3_paged_sm90_cu_f3e6f9ee_29424cuda3std3__48in_placeE,@object
	.size		_ZN72_INTERNAL_ad1e3db0_36_flash_fwd_hdim128_e4m3_paged_sm90_cu_f3e6f9ee_29424cuda3std3__48in_placeE,(_ZN72_INTERNAL_ad1e3db0_36_flash_fwd_hdim128_e4m3_paged_sm90_cu_f3e6f9ee_29424cuda3std6ranges3__45__cpo9iter_moveE - _ZN72_INTERNAL_ad1e3db0_36_flash_fwd_hdim128_e4m3_paged_sm90_cu_f3e6f9ee_29424cuda3std3__48in_placeE)
_ZN72_INTERNAL_ad1e3db0_36_flash_fwd_hdim128_e4m3_paged_sm90_cu_f3e6f9ee_29424cuda3std3__48in_placeE:
	.zero		1
	.type		_ZN72_INTERNAL_ad1e3db0_36_flash_fwd_hdim128_e4m3_paged_sm90_cu_f3e6f9ee_29424cuda3std6ranges3__45__cpo9iter_moveE,@object
	.size		_ZN72_INTERNAL_ad1e3db0_36_flash_fwd_hdim128_e4m3_paged_sm90_cu_f3e6f9ee_29424cuda3std6ranges3__45__cpo9iter_moveE,(_ZN72_INTERNAL_ad1e3db0_36_flash_fwd_hdim128_e4m3_paged_sm90_cu_f3e6f9ee_29424cuda3std3__45__cpo5beginE - _ZN72_INTERNAL_ad1e3db0_36_flash_fwd_hdim128_e4m3_paged_sm90_cu_f3e6f9ee_29424cuda3std6ranges3__45__cpo9iter_moveE)
_ZN72_INTERNAL_ad1e3db0_36_flash_fwd_hdim128_e4m3_paged_sm90_cu_f3e6f9ee_29424cuda3std6ranges3__45__cpo9iter_moveE:
	.zero		1
	.type		_ZN72_INTERNAL_ad1e3db0_36_flash_fwd_hdim128_e4m3_paged_sm90_cu_f3e6f9ee_29424cuda3std3__45__cpo5beginE,@object
	.size		_ZN72_INTERNAL_ad1e3db0_36_flash_fwd_hdim128_e4m3_paged_sm90_cu_f3e6f9ee_29424cuda3std3__45__cpo5beginE,(_ZN72_INTERNAL_ad1e3db0_36_flash_fwd_hdim128_e4m3_paged_sm90_cu_f3e6f9ee_29424cuda3std3__474_GLOBAL__N__ad1e3db0_36_flash_fwd_hdim128_e4m3_paged_sm90_cu_f3e6f9ee_29426ignoreE - _ZN72_INTERNAL_ad1e3db0_36_flash_fwd_hdim128_e4m3_paged_sm90_cu_f3e6f9ee_29424cuda3std3__45__cpo5beginE)
_ZN72_INTERNAL_ad1e3db0_36_flash_fwd_hdim128_e4m3_paged_sm90_cu_f3e6f9ee_29424cuda3std3__45__cpo5beginE:
	.zero		1
	.type		_ZN72_INTERNAL_ad1e3db0_36_flash_fwd_hdim128_e4m3_paged_sm90_cu_f3e6f9ee_29424cuda3std3__474_GLOBAL__N__ad1e3db0_36_flash_fwd_hdim128_e4m3_paged_sm90_cu_f3e6f9ee_29426ignoreE,@object
	.size		_ZN72_INTERNAL_ad1e3db0_36_flash_fwd_hdim128_e4m3_paged_sm90_cu_f3e6f9ee_29424cuda3std3__474_GLOBAL__N__ad1e3db0_36_flash_fwd_hdim128_e4m3_paged_sm90_cu_f3e6f9ee_29426ignoreE,(_ZN72_INTERNAL_ad1e3db0_36_flash_fwd_hdim128_e4m3_paged_sm90_cu_f3e6f9ee_29424cute7productE - _ZN72_INTERNAL_ad1e3db0_36_flash_fwd_hdim128_e4m3_paged_sm90_cu_f3e6f9ee_29424cuda3std3__474_GLOBAL__N__ad1e3db0_36_flash_fwd_hdim128_e4m3_paged_sm90_cu_f3e6f9ee_29426ignoreE)
_ZN72_INTERNAL_ad1e3db0_36_flash_fwd_hdim128_e4m3_paged_sm90_cu_f3e6f9ee_29424cuda3std3__474_GLOBAL__N__ad1e3db0_36_flash_fwd_hdim128_e4m3_paged_sm90_cu_f3e6f9ee_29426ignoreE:
	.zero		1
	.type		_ZN72_INTERNAL_ad1e3db0_36_flash_fwd_hdim128_e4m3_paged_sm90_cu_f3e6f9ee_29424cute7productE,@object
	.size		_ZN72_INTERNAL_ad1e3db0_36_flash_fwd_hdim128_e4m3_paged_sm90_cu_f3e6f9ee_29424cute7productE,(_ZN72_INTERNAL_ad1e3db0_36_flash_fwd_hdim128_e4m3_paged_sm90_cu_f3e6f9ee_29424cuda3std3__45__cpo3endE - _ZN72_INTERNAL_ad1e3db0_36_flash_fwd_hdim128_e4m3_paged_sm90_cu_f3e6f9ee_29424cute7productE)
_ZN72_INTERNAL_ad1e3db0_36_flash_fwd_hdim128_e4m3_paged_sm90_cu_f3e6f9ee_29424cute7productE:
	.zero		1
	.type		_ZN72_INTERNAL_ad1e3db0_36_flash_fwd_hdim128_e4m3_paged_sm90_cu_f3e6f9ee_29424cuda3std3__45__cpo3endE,@object
	.size		_ZN72_INTERNAL_ad1e3db0_36_flash_fwd_hdim128_e4m3_paged_sm90_cu_f3e6f9ee_29424cuda3std3__45__cpo3endE,(_ZN72_INTERNAL_ad1e3db0_36_flash_fwd_hdim128_e4m3_paged_sm90_cu_f3e6f9ee_29424cuda3std3__419piecewise_constructE - _ZN72_INTERNAL_ad1e3db0_36_flash_fwd_hdim128_e4m3_paged_sm90_cu_f3e6f9ee_29424cuda3std3__45__cpo3endE)
_ZN72_INTERNAL_ad1e3db0_36_flash_fwd_hdim128_e4m3_paged_sm90_cu_f3e6f9ee_29424cuda3std3__45__cpo3endE:
	.zero		1
	.type		_ZN72_INTERNAL_ad1e3db0_36_flash_fwd_hdim128_e4m3_paged_sm90_cu_f3e6f9ee_29424cuda3std3__419piecewise_constructE,@object
	.size		_ZN72_INTERNAL_ad1e3db0_36_flash_fwd_hdim128_e4m3_paged_sm90_cu_f3e6f9ee_29424cuda3std3__419piecewise_constructE,(_ZN72_INTERNAL_ad1e3db0_36_flash_fwd_hdim128_e4m3_paged_sm90_cu_f3e6f9ee_29424cuda3std3__45__cpo4cendE - _ZN72_INTERNAL_ad1e3db0_36_flash_fwd_hdim128_e4m3_paged_sm90_cu_f3e6f9ee_29424cuda3std3__419piecewise_constructE)
_ZN72_INTERNAL_ad1e3db0_36_flash_fwd_hdim128_e4m3_paged_sm90_cu_f3e6f9ee_29424cuda3std3__419piecewise_constructE:
	.zero		1
	.type		_ZN72_INTERNAL_ad1e3db0_36_flash_fwd_hdim128_e4m3_paged_sm90_cu_f3e6f9ee_29424cuda3std3__45__cpo4cendE,@object
	.size		_ZN72_INTERNAL_ad1e3db0_36_flash_fwd_hdim128_e4m3_paged_sm90_cu_f3e6f9ee_29424cuda3std3__45__cpo4cendE,(_ZN72_INTERNAL_ad1e3db0_36_flash_fwd_hdim128_e4m3_paged_sm90_cu_f3e6f9ee_29424cuda3std6ranges3__45__cpo4swapE - _ZN72_INTERNAL_ad1e3db0_36_flash_fwd_hdim128_e4m3_paged_sm90_cu_f3e6f9ee_29424cuda3std3__45__cpo4cendE)
_ZN72_INTERNAL_ad1e3db0_36_flash_fwd_hdim128_e4m3_paged_sm90_cu_f3e6f9ee_29424cuda3std3__45__cpo4cendE:
	.zero		1
	.type		_ZN72_INTERNAL_ad1e3db0_36_flash_fwd_hdim128_e4m3_paged_sm90_cu_f3e6f9ee_29424cuda3std6ranges3__45__cpo4swapE,@object
	.size		_ZN72_INTERNAL_ad1e3db0_36_flash_fwd_hdim128_e4m3_paged_sm90_cu_f3e6f9ee_29424cuda3std6ranges3__45__cpo4swapE,(.L_7 - _ZN72_INTERNAL_ad1e3db0_36_flash_fwd_hdim128_e4m3_paged_sm90_cu_f3e6f9ee_29424cuda3std6ranges3__45__cpo4swapE)
_ZN72_INTERNAL_ad1e3db0_36_flash_fwd_hdim128_e4m3_paged_sm90_cu_f3e6f9ee_29424cuda3std6ranges3__45__cpo4swapE:
	.zero		1
.L_7:


//--------------------- .nv.constant0._ZN7cutlass13device_kernelIN5flash11enable_sm90INS1_16FlashAttnFwdSm90INS1_25CollectiveMainloopFwdSm90ILi2EN4cute5tupleIJNS5_1CILi1EEES8_S8_EEENS6_IJNS7_ILi128EEENS7_ILi160EEESA_EEELi128ENS_12float_e4m3_tEfNS_4arch4Sm90ELb0ELb0ELb0ELb0ELb1ELb0ELb0ELb1ELb1ELb1ELb0ELb0EEENS1_21CollectiveEpilogueFwdINS6_IJSA_SA_SB_EEES9_NS_10bfloat16_tESF_Li256ELb0ELb1ELb0ELb1EEENS1_29StaticPersistentTileSchedulerILb0EEEEEEEEEvNT_6ParamsE --------------------------
	.section	.nv.constant0._ZN7cutlass13device_kernelIN5flash11enable_sm90INS1_16FlashAttnFwdSm90INS1_25CollectiveMainloopFwdSm90ILi2EN4cute5tupleIJNS5_1CILi1EEES8_S8_EEENS6_IJNS7_ILi128EEENS7_ILi160EEESA_EEELi128ENS_12float_e4m3_tEfNS_4arch4Sm90ELb0ELb0ELb0ELb0ELb1ELb0ELb0ELb1ELb1ELb1ELb0ELb0EEENS1_21CollectiveEpilogueFwdINS6_IJSA_SA_SB_EEES9_NS_10bfloat16_tESF_Li256ELb0ELb1ELb0ELb1EEENS1_29StaticPersistentTileSchedulerILb0EEEEEEEEEvNT_6ParamsE,"a",@progbits
	.sectionflags	@""
	.align	4
.nv.constant0._ZN7cutlass13device_kernelIN5flash11enable_sm90INS1_16FlashAttnFwdSm90INS1_25CollectiveMainloopFwdSm90ILi2EN4cute5tupleIJNS5_1CILi1EEES8_S8_EEENS6_IJNS7_ILi128EEENS7_ILi160EEESA_EEELi128ENS_12float_e4m3_tEfNS_4arch4Sm90ELb0ELb0ELb0ELb0ELb1ELb0ELb0ELb1ELb1ELb1ELb0ELb0EEENS1_21CollectiveEpilogueFwdINS6_IJSA_SA_SB_EEES9_NS_10bfloat16_tESF_Li256ELb0ELb1ELb0ELb1EEENS1_29StaticPersistentTileSchedulerILb0EEEEEEEEEvNT_6ParamsE:
	.zero		3456


//--------------------- .nv.constant0._ZN7cutlass13device_kernelIN5flash11enable_sm90INS1_16FlashAttnFwdSm90INS1_25CollectiveMainloopFwdSm90ILi2EN4cute5tupleIJNS5_1CILi1EEES8_S8_EEENS6_IJNS7_ILi128EEENS7_ILi160EEESA_EEELi128ENS_12float_e4m3_tEfNS_4arch4Sm90ELb0ELb0ELb0ELb1ELb1ELb0ELb0ELb1ELb1ELb1ELb0ELb0EEENS1_21CollectiveEpilogueFwdINS6_IJSA_SA_SB_EEES9_NS_10bfloat16_tESF_Li256ELb1ELb1ELb0ELb1EEENS1_36VarlenDynamicPersistentTileSchedulerILi128ELi160ELi256ELi128ELb0ELb1ELb1ELb0ELb1ELb1EEEEEEEEEvNT_6ParamsE --------------------------
	.section	.nv.constant0._ZN7cutlass13device_kernelIN5flash11enable_sm90INS1_16FlashAttnFwdSm90INS1_25CollectiveMainloopFwdSm90ILi2EN4cute5tupleIJNS5_1CILi1EEES8_S8_EEENS6_IJNS7_ILi128EEENS7_ILi160EEESA_EEELi128ENS_12float_e4m3_tEfNS_4arch4Sm90ELb0ELb0ELb0ELb1ELb1ELb0ELb0ELb1ELb1ELb1ELb0ELb0EEENS1_21CollectiveEpilogueFwdINS6_IJSA_SA_SB_EEES9_NS_10bfloat16_tESF_Li256ELb1ELb1ELb0ELb1EEENS1_36VarlenDynamicPersistentTileSchedulerILi128ELi160ELi256ELi128ELb0ELb1ELb1ELb0ELb1ELb1EEEEEEEEEvNT_6ParamsE,"a",@progbits
	.sectionflags	@""
	.align	4
.nv.constant0._ZN7cutlass13device_kernelIN5flash11enable_sm90INS1_16FlashAttnFwdSm90INS1_25CollectiveMainloopFwdSm90ILi2EN4cute5tupleIJNS5_1CILi1EEES8_S8_EEENS6_IJNS7_ILi128EEENS7_ILi160EEESA_EEELi128ENS_12float_e4m3_tEfNS_4arch4Sm90ELb0ELb0ELb0ELb1ELb1ELb0ELb0ELb1ELb1ELb1ELb0ELb0EEENS1_21CollectiveEpilogueFwdINS6_IJSA_SA_SB_EEES9_NS_10bfloat16_tESF_Li256ELb1ELb1ELb0ELb1EEENS1_36VarlenDynamicPersistentTileSchedulerILi128ELi160ELi256ELi128ELb0ELb1ELb1ELb0ELb1ELb1EEEEEEEEEvNT_6ParamsE:
	.zero		3584


//--------------------- .nv.constant0._ZN7cutlass13device_kernelIN5flash11enable_sm90INS1_16FlashAttnFwdSm90INS1_25CollectiveMainloopFwdSm90ILi2EN4cute5tupleIJNS5_1CILi1EEES8_S8_EEENS6_IJNS7_ILi128EEENS7_ILi160EEESA_EEELi128ENS_12float_e4m3_tEfNS_4arch4Sm90ELb0ELb0ELb0ELb1ELb1ELb1ELb0ELb1ELb1ELb1ELb0ELb0EEENS1_21CollectiveEpilogueFwdINS6_IJSA_SA_SB_EEES9_NS_10bfloat16_tESF_Li256ELb1ELb1ELb0ELb1EEENS1_36VarlenDynamicPersistentTileSchedulerILi128ELi160ELi256ELi128ELb0ELb1ELb1ELb0ELb1ELb1EEEEEEEEEvNT_6ParamsE --------------------------
	.section	.nv.constant0._ZN7cutlass13device_kernelIN5flash11enable_sm90INS1_16FlashAttnFwdSm90INS1_25CollectiveMainloopFwdSm90ILi2EN4cute5tupleIJNS5_1CILi1EEES8_S8_EEENS6_IJNS7_ILi128EEENS7_ILi160EEESA_EEELi128ENS_12float_e4m3_tEfNS_4arch4Sm90ELb0ELb0ELb0ELb1ELb1ELb1ELb0ELb1ELb1ELb1ELb0ELb0EEENS1_21CollectiveEpilogueFwdINS6_IJSA_SA_SB_EEES9_NS_10bfloat16_tESF_Li256ELb1ELb1ELb0ELb1EEENS1_36VarlenDynamicPersistentTileSchedulerILi128ELi160ELi256ELi128ELb0ELb1ELb1ELb0ELb1ELb1EEEEEEEEEvNT_6ParamsE,"a",@progbits
	.sectionflags	@""
	.align	4
.nv.constant0._ZN7cutlass13device_kernelIN5flash11enable_sm90INS1_16FlashAttnFwdSm90INS1_25CollectiveMainloopFwdSm90ILi2EN4cute5tupleIJNS5_1CILi1EEES8_S8_EEENS6_IJNS7_ILi128EEENS7_ILi160EEESA_EEELi128ENS_12float_e4m3_tEfNS_4arch4Sm90ELb0ELb0ELb0ELb1ELb1ELb1ELb0ELb1ELb1ELb1ELb0ELb0EEENS1_21CollectiveEpilogueFwdINS6_IJSA_SA_SB_EEES9_NS_10bfloat16_tESF_Li256ELb1ELb1ELb0ELb1EEENS1_36VarlenDynamicPersistentTileSchedulerILi128ELi160ELi256ELi128ELb0ELb1ELb1ELb0ELb1ELb1EEEEEEEEEvNT_6ParamsE:
	.zero		3584


//--------------------- .nv.constant0._ZN7cutlass13device_kernelIN5flash11enable_sm90INS1_16FlashAttnFwdSm90INS1_25CollectiveMainloopFwdSm90ILi2EN4cute5tupleIJNS5_1CILi1EEES8_S8_EEENS6_IJNS7_ILi128EEENS7_ILi160EEESA_EEELi128ENS_12float_e4m3_tEfNS_4arch4Sm90ELb0ELb1ELb0ELb0ELb1ELb0ELb0ELb1ELb1ELb1ELb0ELb0EEENS1_21CollectiveEpilogueFwdINS6_IJSA_SA_SB_EEES9_NS_10bfloat16_tESF_Li256ELb0ELb1ELb0ELb1EEENS1_30DynamicPersistentTileSchedulerILi256ELi128ELb0ELb1ELb1EEEEEEEEEvNT_6ParamsE --------------------------
	.section	.nv.constant0._ZN7cutlass13device_kernelIN5flash11enable_sm90INS1_16FlashAttnFwdSm90INS1_25CollectiveMainloopFwdSm90ILi2EN4cute5tupleIJNS5_1CILi1EEES8_S8_EEENS6_IJNS7_ILi128EEENS7_ILi160EEESA_EEELi128ENS_12float_e4m3_tEfNS_4arch4Sm90ELb0ELb1ELb0ELb0ELb1ELb0ELb0ELb1ELb1ELb1ELb0ELb0EEENS1_21CollectiveEpilogueFwdINS6_IJSA_SA_SB_EEES9_NS_10bfloat16_tESF_Li256ELb0ELb1ELb0ELb1EEENS1_30DynamicPersistentTileSchedulerILi256ELi128ELb0ELb1ELb1EEEEEEEEEvNT_6ParamsE,"a",@progbits
	.sectionflags	@""
	.align	4
.nv.constant0._ZN7cutlass13device_kernelIN5flash11enable_sm90INS1_16FlashAttnFwdSm90INS1_25CollectiveMainloopFwdSm90ILi2EN4cute5tupleIJNS5_1CILi1EEES8_S8_EEENS6_IJNS7_ILi128EEENS7_ILi160EEESA_EEELi128ENS_12float_e4m3_tEfNS_4arch4Sm90ELb0ELb1ELb0ELb0ELb1ELb0ELb0ELb1ELb1ELb1ELb0ELb0EEENS1_21CollectiveEpilogueFwdINS6_IJSA_SA_SB_EEES9_NS_10bfloat16_tESF_Li256ELb0ELb1ELb0ELb1EEENS1_30DynamicPersistentTileSchedulerILi256ELi128ELb0ELb1ELb1EEEEEEEEEvNT_6ParamsE:
	.zero		3584


//--------------------- .nv.constant0._ZN7cutlass13device_kernelIN5flash11enable_sm90INS1_16FlashAttnFwdSm90INS1_25CollectiveMainloopFwdSm90ILi2EN4cute5tupleIJNS5_1CILi1EEES8_S8_EEENS6_IJNS7_ILi128EEENS7_ILi160EEESA_EEELi128ENS_12float_e4m3_tEfNS_4arch4Sm90ELb0ELb1ELb0ELb1ELb1ELb0ELb0ELb1ELb1ELb1ELb0ELb0EEENS1_21CollectiveEpilogueFwdINS6_IJSA_SA_SB_EEES9_NS_10bfloat16_tESF_Li256ELb1ELb1ELb0ELb1EEENS1_36VarlenDynamicPersistentTileSchedulerILi128ELi160ELi256ELi128ELb0ELb1ELb1ELb1ELb0ELb1EEEEEEEEEvNT_6ParamsE --------------------------
	.section	.nv.constant0._ZN7cutlass13device_kernelIN5flash11enable_sm90INS1_16FlashAttnFwdSm90INS1_25CollectiveMainloopFwdSm90ILi2EN4cute5tupleIJNS5_1CILi1EEES8_S8_EEENS6_IJNS7_ILi128EEENS7_ILi160EEESA_EEELi128ENS_12float_e4m3_tEfNS_4arch4Sm90ELb0ELb1ELb0ELb1ELb1ELb0ELb0ELb1ELb1ELb1ELb0ELb0EEENS1_21CollectiveEpilogueFwdINS6_IJSA_SA_SB_EEES9_NS_10bfloat16_tESF_Li256ELb1ELb1ELb0ELb1EEENS1_36VarlenDynamicPersistentTileSchedulerILi128ELi160ELi256ELi128ELb0ELb1ELb1ELb1ELb0ELb1EEEEEEEEEvNT_6ParamsE,"a",@progbits
	.sectionflags	@""
	.align	4
.nv.constant0._ZN7cutlass13device_kernelIN5flash11enable_sm90INS1_16FlashAttnFwdSm90INS1_25CollectiveMainloopFwdSm90ILi2EN4cute5tupleIJNS5_1CILi1EEES8_S8_EEENS6_IJNS7_ILi128EEENS7_ILi160EEESA_EEELi128ENS_12float_e4m3_tEfNS_4arch4Sm90ELb0ELb1ELb0ELb1ELb1ELb0ELb0ELb1ELb1ELb1ELb0ELb0EEENS1_21CollectiveEpilogueFwdINS6_IJSA_SA_SB_EEES9_NS_10bfloat16_tESF_Li256ELb1ELb1ELb0ELb1EEENS1_36VarlenDynamicPersistentTileSchedulerILi128ELi160ELi256ELi128ELb0ELb1ELb1ELb1ELb0ELb1EEEEEEEEEvNT_6ParamsE:
	.zero		3584


//--------------------- .nv.constant0._ZN7cutlass13device_kernelIN5flash11enable_sm90INS1_16FlashAttnFwdSm90INS1_25CollectiveMainloopFwdSm90ILi2EN4cute5tupleIJNS5_1CILi1EEES8_S8_EEENS6_IJNS7_ILi128EEENS7_ILi160EEESA_EEELi128ENS_12float_e4m3_tEfNS_4arch4Sm90ELb0ELb1ELb0ELb1ELb1ELb1ELb0ELb1ELb1ELb1ELb0ELb0EEENS1_21CollectiveEpilogueFwdINS6_IJSA_SA_SB_EEES9_NS_10bfloat16_tESF_Li256ELb1ELb1ELb0ELb1EEENS1_36VarlenDynamicPersistentTileSchedulerILi128ELi160ELi256ELi128ELb0ELb1ELb1ELb1ELb0ELb1EEEEEEEEEvNT_6ParamsE --------------------------
	.section	.nv.constant0._ZN7cutlass13device_kernelIN5flash11enable_sm90INS1_16FlashAttnFwdSm90INS1_25CollectiveMainloopFwdSm90ILi2EN4cute5tupleIJNS5_1CILi1EEES8_S8_EEENS6_IJNS7_ILi128EEENS7_ILi160EEESA_EEELi128ENS_12float_e4m3_tEfNS_4arch4Sm90ELb0ELb1ELb0ELb1ELb1ELb1ELb0ELb1ELb1ELb1ELb0ELb0EEENS1_21CollectiveEpilogueFwdINS6_IJSA_SA_SB_EEES9_NS_10bfloat16_tESF_Li256ELb1ELb1ELb0ELb1EEENS1_36VarlenDynamicPersistentTileSchedulerILi128ELi160ELi256ELi128ELb0ELb1ELb1ELb1ELb0ELb1EEEEEEEEEvNT_6ParamsE,"a",@progbits
	.sectionflags	@""
	.align	4
.nv.constant0._ZN7cutlass13device_kernelIN5flash11enable_sm90INS1_16FlashAttnFwdSm90INS1_25CollectiveMainloopFwdSm90ILi2EN4cute5tupleIJNS5_1CILi1EEES8_S8_EEENS6_IJNS7_ILi128EEENS7_ILi160EEESA_EEELi128ENS_12float_e4m3_tEfNS_4arch4Sm90ELb0ELb1ELb0ELb1ELb1ELb1ELb0ELb1ELb1ELb1ELb0ELb0EEENS1_21CollectiveEpilogueFwdINS6_IJSA_SA_SB_EEES9_NS_10bfloat16_tESF_Li256ELb1ELb1ELb0ELb1EEENS1_36VarlenDynamicPersistentTileSchedulerILi128ELi160ELi256ELi128ELb0ELb1ELb1ELb1ELb0ELb1EEEEEEEEEvNT_6ParamsE:
	.zero		3584


//--------------------- .nv.constant0._ZN7cutlass13device_kernelIN5flash11enable_sm90INS1_16FlashAttnFwdSm90INS1_25CollectiveMainloopFwdSm90ILi2EN4cute5tupleIJNS5_1CILi1EEES8_S8_EEENS6_IJNS7_ILi128EEENS7_ILi160EEESA_EEELi128ENS_12float_e4m3_tEfNS_4arch4Sm90ELb1ELb0ELb0ELb0ELb1ELb0ELb0ELb1ELb1ELb1ELb0ELb0EEENS1_21CollectiveEpilogueFwdINS6_IJSA_SA_SB_EEES9_NS_10bfloat16_tESF_Li256ELb0ELb1ELb0ELb1EEENS1_30DynamicPersistentTileSchedulerILi256ELi128ELb0ELb1ELb1EEEEEEEEEvNT_6ParamsE --------------------------
	.section	.nv.constant0._ZN7cutlass13device_kernelIN5flash11enable_sm90INS1_16FlashAttnFwdSm90INS1_25CollectiveMainloopFwdSm90ILi2EN4cute5tupleIJNS5_1CILi1EEES8_S8_EEENS6_IJNS7_ILi128EEENS7_ILi160EEESA_EEELi128ENS_12float_e4m3_tEfNS_4arch4Sm90ELb1ELb0ELb0ELb0ELb1ELb0ELb0ELb1ELb1ELb1ELb0ELb0EEENS1_21CollectiveEpilogueFwdINS6_IJSA_SA_SB_EEES9_NS_10bfloat16_tESF_Li256ELb0ELb1ELb0ELb1EEENS1_30DynamicPersistentTileSchedulerILi256ELi128ELb0ELb1ELb1EEEEEEEEEvNT_6ParamsE,"a",@progbits
	.sectionflags	@""
	.align	4
.nv.constant0._ZN7cutlass13device_kernelIN5flash11enable_sm90INS1_16FlashAttnFwdSm90INS1_25CollectiveMainloopFwdSm90ILi2EN4cute5tupleIJNS5_1CILi1EEES8_S8_EEENS6_IJNS7_ILi128EEENS7_ILi160EEESA_EEELi128ENS_12float_e4m3_tEfNS_4arch4Sm90ELb1ELb0ELb0ELb0ELb1ELb0ELb0ELb1ELb1ELb1ELb0ELb0EEENS1_21CollectiveEpilogueFwdINS6_IJSA_SA_SB_EEES9_NS_10bfloat16_tESF_Li256ELb0ELb1ELb0ELb1EEENS1_30DynamicPersistentTileSchedulerILi256ELi128ELb0ELb1ELb1EEEEEEEEEvNT_6ParamsE:
	.zero		3584


//--------------------- .nv.constant0._ZN7cutlass13device_kernelIN5flash11enable_sm90INS1_16FlashAttnFwdSm90INS1_25CollectiveMainloopFwdSm90ILi2EN4cute5tupleIJNS5_1CILi1EEES8_S8_EEENS6_IJNS7_ILi128EEENS7_ILi160EEESA_EEELi128ENS_12float_e4m3_tEfNS_4arch4Sm90ELb1ELb0ELb0ELb1ELb1ELb0ELb0ELb1ELb1ELb1ELb0ELb0EEENS1_21CollectiveEpilogueFwdINS6_IJSA_SA_SB_EEES9_NS_10bfloat16_tESF_Li256ELb1ELb1ELb0ELb1EEENS1_36VarlenDynamicPersistentTileSchedulerILi128ELi160ELi256ELi128ELb0ELb1ELb1ELb1ELb1ELb1EEEEEEEEEvNT_6ParamsE --------------------------
	.section	.nv.constant0._ZN7cutlass13device_kernelIN5flash11enable_sm90INS1_16FlashAttnFwdSm90INS1_25CollectiveMainloopFwdSm90ILi2EN4cute5tupleIJNS5_1CILi1EEES8_S8_EEENS6_IJNS7_ILi128EEENS7_ILi160EEESA_EEELi128ENS_12float_e4m3_tEfNS_4arch4Sm90ELb1ELb0ELb0ELb1ELb1ELb0ELb0ELb1ELb1ELb1ELb0ELb0EEENS1_21CollectiveEpilogueFwdINS6_IJSA_SA_SB_EEES9_NS_10bfloat16_tESF_Li256ELb1ELb1ELb0ELb1EEENS1_36VarlenDynamicPersistentTileSchedulerILi128ELi160ELi256ELi128ELb0ELb1ELb1ELb1ELb1ELb1EEEEEEEEEvNT_6ParamsE,"a",@progbits
	.sectionflags	@""
	.align	4
.nv.constant0._ZN7cutlass13device_kernelIN5flash11enable_sm90INS1_16FlashAttnFwdSm90INS1_25CollectiveMainloopFwdSm90ILi2EN4cute5tupleIJNS5_1CILi1EEES8_S8_EEENS6_IJNS7_ILi128EEENS7_ILi160EEESA_EEELi128ENS_12float_e4m3_tEfNS_4arch4Sm90ELb1ELb0ELb0ELb1ELb1ELb0ELb0ELb1ELb1ELb1ELb0ELb0EEENS1_21CollectiveEpilogueFwdINS6_IJSA_SA_SB_EEES9_NS_10bfloat16_tESF_Li256ELb1ELb1ELb0ELb1EEENS1_36VarlenDynamicPersistentTileSchedulerILi128ELi160ELi256ELi128ELb0ELb1ELb1ELb1ELb1ELb1EEEEEEEEEvNT_6ParamsE:
	.zero		3584


//--------------------- .nv.constant0._ZN7cutlass13device_kernelIN5flash11enable_sm90INS1_16FlashAttnFwdSm90INS1_25CollectiveMainloopFwdSm90ILi2EN4cute5tupleIJNS5_1CILi1EEES8_S8_EEENS6_IJNS7_ILi128EEENS7_ILi160EEESA_EEELi128ENS_12float_e4m3_tEfNS_4arch4Sm90ELb1ELb0ELb0ELb1ELb1ELb1ELb0ELb1ELb1ELb1ELb0ELb0EEENS1_21CollectiveEpilogueFwdINS6_IJSA_SA_SB_EEES9_NS_10bfloat16_tESF_Li256ELb1ELb1ELb0ELb1EEENS1_36VarlenDynamicPersistentTileSchedulerILi128ELi160ELi256ELi128ELb0ELb1ELb1ELb1ELb1ELb1EEEEEEEEEvNT_6ParamsE --------------------------
	.section	.nv.constant0._ZN7cutlass13device_kernelIN5flash11enable_sm90INS1_16FlashAttnFwdSm90INS1_25CollectiveMainloopFwdSm90ILi2EN4cute5tupleIJNS5_1CILi1EEES8_S8_EEENS6_IJNS7_ILi128EEENS7_ILi160EEESA_EEELi128ENS_12float_e4m3_tEfNS_4arch4Sm90ELb1ELb0ELb0ELb1ELb1ELb1ELb0ELb1ELb1ELb1ELb0ELb0EEENS1_21CollectiveEpilogueFwdINS6_IJSA_SA_SB_EEES9_NS_10bfloat16_tESF_Li256ELb1ELb1ELb0ELb1EEENS1_36VarlenDynamicPersistentTileSchedulerILi128ELi160ELi256ELi128ELb0ELb1ELb1ELb1ELb1ELb1EEEEEEEEEvNT_6ParamsE,"a",@progbits
	.sectionflags	@""
	.align	4
.nv.constant0._ZN7cutlass13device_kernelIN5flash11enable_sm90INS1_16FlashAttnFwdSm90INS1_25CollectiveMainloopFwdSm90ILi2EN4cute5tupleIJNS5_1CILi1EEES8_S8_EEENS6_IJNS7_ILi128EEENS7_ILi160EEESA_EEELi128ENS_12float_e4m3_tEfNS_4arch4Sm90ELb1ELb0ELb0ELb1ELb1ELb1ELb0ELb1ELb1ELb1ELb0ELb0EEENS1_21CollectiveEpilogueFwdINS6_IJSA_SA_SB_EEES9_NS_10bfloat16_tESF_Li256ELb1ELb1ELb0ELb1EEENS1_36VarlenDynamicPersistentTileSchedulerILi128ELi160ELi256ELi128ELb0ELb1ELb1ELb1ELb1ELb1EEEEEEEEEvNT_6ParamsE:
	.zero		3584


//--------------------- SYMBOLS --------------------------

	.type		.nv.reservedSmem.offset0,@object
	.size		.nv.reservedSmem.offset0,0x4
